//
// Generated by NVIDIA NVVM Compiler
//
// Compiler Build ID: CL-36424714
// Cuda compilation tools, release 13.0, V13.0.88
// Based on NVVM 20.0.0
//

.version 9.0
.target sm_100
.address_size 64

	// .globl	_Z17raycastCudaKernelyPffiiiiib
.global .align 4 .b8 __cudart_i2opi_f[24] = {65, 144, 67, 60, 153, 149, 98, 219, 192, 221, 52, 245, 209, 87, 39, 252, 41, 21, 68, 78, 110, 131, 249, 162};

.visible .entry _Z17raycastCudaKernelyPffiiiiib(
	.param .u64 _Z17raycastCudaKernelyPffiiiiib_param_0,
	.param .u64 .ptr .align 1 _Z17raycastCudaKernelyPffiiiiib_param_1,
	.param .f32 _Z17raycastCudaKernelyPffiiiiib_param_2,
	.param .u32 _Z17raycastCudaKernelyPffiiiiib_param_3,
	.param .u32 _Z17raycastCudaKernelyPffiiiiib_param_4,
	.param .u32 _Z17raycastCudaKernelyPffiiiiib_param_5,
	.param .u32 _Z17raycastCudaKernelyPffiiiiib_param_6,
	.param .u32 _Z17raycastCudaKernelyPffiiiiib_param_7,
	.param .u8 _Z17raycastCudaKernelyPffiiiiib_param_8
)
{
	.local .align 4 .b8 	__local_depot0[28];
	.reg .b64 	%SP;
	.reg .b64 	%SPL;
	.reg .pred 	%p<45>;
	.reg .b32 	%r<182>;
	.reg .b32 	%f<183>;
	.reg .b64 	%rd<77>;
	.reg .b64 	%fd<9>;

	mov.u64 	%SPL, __local_depot0;
	ld.param.u64 	%rd22, [_Z17raycastCudaKernelyPffiiiiib_param_0];
	ld.param.u64 	%rd23, [_Z17raycastCudaKernelyPffiiiiib_param_1];
	ld.param.f32 	%f60, [_Z17raycastCudaKernelyPffiiiiib_param_2];
	ld.param.u32 	%r62, [_Z17raycastCudaKernelyPffiiiiib_param_3];
	ld.param.u32 	%r63, [_Z17raycastCudaKernelyPffiiiiib_param_5];
	ld.param.u32 	%r64, [_Z17raycastCudaKernelyPffiiiiib_param_6];
	add.u64 	%rd1, %SPL, 0;
	add.u64 	%rd2, %SPL, 0;
	add.u64 	%rd3, %SPL, 0;
	add.u64 	%rd4, %SPL, 0;
	mov.u32 	%r66, %ctaid.y;
	mov.u32 	%r67, %ntid.y;
	mov.u32 	%r68, %tid.y;
	mad.lo.s32 	%r164, %r66, %r67, %r68;
	setp.ge.s32 	%p1, %r164, %r63;
	@%p1 bra 	$L__BB0_47;
	mov.u32 	%r69, %ctaid.x;
	mov.u32 	%r70, %ntid.x;
	mov.u32 	%r71, %tid.x;
	mad.lo.s32 	%r2, %r69, %r70, %r71;
	cvt.rn.f32.s32 	%f1, %r62;
	cvt.rn.f32.s32 	%f2, %r64;
	cvt.rn.f32.u32 	%f3, %r63;
	mov.u32 	%r72, %nctaid.x;
	mul.lo.s32 	%r3, %r70, %r72;
	cvta.to.global.u64 	%rd5, %rd23;
$L__BB0_2:
	setp.ge.s32 	%p2, %r2, %r64;
	@%p2 bra 	$L__BB0_46;
	ld.param.u32 	%r163, [_Z17raycastCudaKernelyPffiiiiib_param_7];
	cvt.rn.f32.s32 	%f4, %r164;
	div.rn.f32 	%f5, %f4, %f3;
	mul.lo.s32 	%r5, %r164, %r163;
	mov.u32 	%r165, %r2;
$L__BB0_4:
	cvt.rn.f32.s32 	%f6, %r165;
	div.rn.f32 	%f7, %f6, %f2;
	mov.f32 	%f161, 0f00000000;
	mov.f32 	%f162, %f161;
	mov.f32 	%f163, %f161;
	mov.f32 	%f164, %f161;
	mov.f32 	%f165, %f161;
$L__BB0_5:
	mul.f32 	%f62, %f161, 0f3F22F983;
	cvt.rni.s32.f32 	%r181, %f62;
	cvt.rn.f32.s32 	%f63, %r181;
	fma.rn.f32 	%f64, %f63, 0fBFC90FDA, %f161;
	fma.rn.f32 	%f65, %f63, 0fB3A22168, %f64;
	fma.rn.f32 	%f169, %f63, 0fA7C234C5, %f65;
	abs.f32 	%f14, %f161;
	setp.ltu.f32 	%p3, %f14, 0f47CE4780;
	mov.u32 	%r169, %r181;
	mov.f32 	%f166, %f169;
	@%p3 bra 	$L__BB0_13;
	setp.neu.f32 	%p4, %f14, 0f7F800000;
	@%p4 bra 	$L__BB0_8;
	mov.f32 	%f68, 0f00000000;
	mul.rn.f32 	%f166, %f161, %f68;
	mov.b32 	%r169, 0;
	bra.uni 	$L__BB0_13;
$L__BB0_8:
	mov.b32 	%r8, %f161;
	shl.b32 	%r74, %r8, 8;
	or.b32  	%r9, %r74, -2147483648;
	mov.b64 	%rd73, 0;
	mov.b32 	%r166, 0;
	mov.u64 	%rd71, __cudart_i2opi_f;
	mov.u64 	%rd72, %rd4;
$L__BB0_9:
	.pragma "nounroll";
	ld.global.nc.u32 	%r75, [%rd71];
	mad.wide.u32 	%rd30, %r75, %r9, %rd73;
	shr.u64 	%rd73, %rd30, 32;
	st.local.u32 	[%rd72], %rd30;
	add.s32 	%r166, %r166, 1;
	add.s64 	%rd72, %rd72, 4;
	add.s64 	%rd71, %rd71, 4;
	setp.ne.s32 	%p5, %r166, 6;
	@%p5 bra 	$L__BB0_9;
	shr.u32 	%r76, %r8, 23;
	st.local.u32 	[%rd4+24], %rd73;
	and.b32  	%r12, %r76, 31;
	and.b32  	%r77, %r76, 224;
	add.s32 	%r78, %r77, -128;
	shr.u32 	%r79, %r78, 5;
	mul.wide.u32 	%rd31, %r79, 4;
	sub.s64 	%rd12, %rd4, %rd31;
	ld.local.u32 	%r167, [%rd12+24];
	ld.local.u32 	%r168, [%rd12+20];
	setp.eq.s32 	%p6, %r12, 0;
	@%p6 bra 	$L__BB0_12;
	shf.l.wrap.b32 	%r167, %r168, %r167, %r12;
	ld.local.u32 	%r80, [%rd12+16];
	shf.l.wrap.b32 	%r168, %r80, %r168, %r12;
$L__BB0_12:
	shr.u32 	%r81, %r167, 30;
	shf.l.wrap.b32 	%r82, %r168, %r167, 2;
	shl.b32 	%r83, %r168, 2;
	shr.u32 	%r84, %r82, 31;
	add.s32 	%r85, %r84, %r81;
	neg.s32 	%r86, %r85;
	setp.lt.s32 	%p7, %r8, 0;
	selp.b32 	%r169, %r86, %r85, %p7;
	xor.b32  	%r87, %r82, %r8;
	shr.s32 	%r88, %r82, 31;
	xor.b32  	%r89, %r88, %r82;
	xor.b32  	%r90, %r88, %r83;
	cvt.u64.u32 	%rd32, %r89;
	shl.b64 	%rd33, %rd32, 32;
	cvt.u64.u32 	%rd34, %r90;
	or.b64  	%rd35, %rd33, %rd34;
	cvt.rn.f64.s64 	%fd1, %rd35;
	mul.f64 	%fd2, %fd1, 0d3BF921FB54442D19;
	cvt.rn.f32.f64 	%f66, %fd2;
	neg.f32 	%f67, %f66;
	setp.lt.s32 	%p8, %r87, 0;
	selp.f32 	%f166, %f67, %f66, %p8;
$L__BB0_13:
	setp.ltu.f32 	%p9, %f14, 0f47CE4780;
	add.s32 	%r92, %r169, 1;
	mul.rn.f32 	%f69, %f166, %f166;
	and.b32  	%r93, %r169, 1;
	setp.eq.b32 	%p10, %r93, 1;
	selp.f32 	%f70, %f166, 0f3F800000, %p10;
	fma.rn.f32 	%f71, %f69, %f70, 0f00000000;
	fma.rn.f32 	%f72, %f69, 0f37CBAC00, 0fBAB607ED;
	selp.f32 	%f73, 0fB94D4153, %f72, %p10;
	selp.f32 	%f74, 0f3C0885E4, 0f3D2AAABB, %p10;
	fma.rn.f32 	%f75, %f73, %f69, %f74;
	selp.f32 	%f76, 0fBE2AAAA8, 0fBEFFFFFF, %p10;
	fma.rn.f32 	%f77, %f75, %f69, %f76;
	fma.rn.f32 	%f78, %f77, %f71, %f70;
	and.b32  	%r94, %r92, 2;
	setp.eq.s32 	%p11, %r94, 0;
	mov.f32 	%f79, 0f00000000;
	sub.f32 	%f80, %f79, %f78;
	selp.f32 	%f18, %f78, %f80, %p11;
	mov.u32 	%r173, %r181;
	mov.f32 	%f167, %f169;
	@%p9 bra 	$L__BB0_21;
	setp.neu.f32 	%p12, %f14, 0f7F800000;
	@%p12 bra 	$L__BB0_16;
	mov.f32 	%f83, 0f00000000;
	mul.rn.f32 	%f167, %f161, %f83;
	mov.b32 	%r173, 0;
	bra.uni 	$L__BB0_21;
$L__BB0_16:
	mov.b32 	%r21, %f161;
	shl.b32 	%r96, %r21, 8;
	or.b32  	%r22, %r96, -2147483648;
	mov.b64 	%rd74, 0;
	mov.b32 	%r170, 0;
$L__BB0_17:
	.pragma "nounroll";
	mul.wide.u32 	%rd37, %r170, 4;
	mov.u64 	%rd38, __cudart_i2opi_f;
	add.s64 	%rd39, %rd38, %rd37;
	ld.global.nc.u32 	%r97, [%rd39];
	mad.wide.u32 	%rd40, %r97, %r22, %rd74;
	shr.u64 	%rd74, %rd40, 32;
	add.s64 	%rd41, %rd3, %rd37;
	st.local.u32 	[%rd41], %rd40;
	add.s32 	%r170, %r170, 1;
	setp.ne.s32 	%p13, %r170, 6;
	@%p13 bra 	$L__BB0_17;
	shr.u32 	%r98, %r21, 23;
	st.local.u32 	[%rd3+24], %rd74;
	and.b32  	%r25, %r98, 31;
	and.b32  	%r99, %r98, 224;
	add.s32 	%r100, %r99, -128;
	shr.u32 	%r101, %r100, 5;
	mul.wide.u32 	%rd42, %r101, 4;
	sub.s64 	%rd15, %rd3, %rd42;
	ld.local.u32 	%r171, [%rd15+24];
	ld.local.u32 	%r172, [%rd15+20];
	setp.eq.s32 	%p14, %r25, 0;
	@%p14 bra 	$L__BB0_20;
	shf.l.wrap.b32 	%r171, %r172, %r171, %r25;
	ld.local.u32 	%r102, [%rd15+16];
	shf.l.wrap.b32 	%r172, %r102, %r172, %r25;
$L__BB0_20:
	shr.u32 	%r103, %r171, 30;
	shf.l.wrap.b32 	%r104, %r172, %r171, 2;
	shl.b32 	%r105, %r172, 2;
	shr.u32 	%r106, %r104, 31;
	add.s32 	%r107, %r106, %r103;
	neg.s32 	%r108, %r107;
	setp.lt.s32 	%p15, %r21, 0;
	selp.b32 	%r173, %r108, %r107, %p15;
	xor.b32  	%r109, %r104, %r21;
	shr.s32 	%r110, %r104, 31;
	xor.b32  	%r111, %r110, %r104;
	xor.b32  	%r112, %r110, %r105;
	cvt.u64.u32 	%rd43, %r111;
	shl.b64 	%rd44, %rd43, 32;
	cvt.u64.u32 	%rd45, %r112;
	or.b64  	%rd46, %rd44, %rd45;
	cvt.rn.f64.s64 	%fd3, %rd46;
	mul.f64 	%fd4, %fd3, 0d3BF921FB54442D19;
	cvt.rn.f32.f64 	%f81, %fd4;
	neg.f32 	%f82, %f81;
	setp.lt.s32 	%p16, %r109, 0;
	selp.f32 	%f167, %f82, %f81, %p16;
$L__BB0_21:
	setp.ltu.f32 	%p17, %f14, 0f47CE4780;
	mul.rn.f32 	%f84, %f167, %f167;
	and.b32  	%r114, %r173, 1;
	setp.eq.b32 	%p18, %r114, 1;
	selp.f32 	%f85, 0f3F800000, %f167, %p18;
	fma.rn.f32 	%f86, %f84, %f85, 0f00000000;
	fma.rn.f32 	%f87, %f84, 0f37CBAC00, 0fBAB607ED;
	selp.f32 	%f88, %f87, 0fB94D4153, %p18;
	selp.f32 	%f89, 0f3D2AAABB, 0f3C0885E4, %p18;
	fma.rn.f32 	%f90, %f88, %f84, %f89;
	selp.f32 	%f91, 0fBEFFFFFF, 0fBE2AAAA8, %p18;
	fma.rn.f32 	%f92, %f90, %f84, %f91;
	fma.rn.f32 	%f93, %f92, %f86, %f85;
	and.b32  	%r115, %r173, 2;
	setp.eq.s32 	%p19, %r115, 0;
	mov.f32 	%f94, 0f00000000;
	sub.f32 	%f95, %f94, %f93;
	selp.f32 	%f22, %f93, %f95, %p19;
	abs.f32 	%f96, %f18;
	add.f32 	%f165, %f165, %f96;
	abs.f32 	%f97, %f22;
	add.f32 	%f164, %f164, %f97;
	mov.u32 	%r177, %r181;
	mov.f32 	%f168, %f169;
	@%p17 bra 	$L__BB0_29;
	setp.neu.f32 	%p20, %f14, 0f7F800000;
	@%p20 bra 	$L__BB0_24;
	mov.f32 	%f100, 0f00000000;
	mul.rn.f32 	%f168, %f161, %f100;
	mov.b32 	%r177, 0;
	bra.uni 	$L__BB0_29;
$L__BB0_24:
	mov.b32 	%r34, %f161;
	shl.b32 	%r117, %r34, 8;
	or.b32  	%r35, %r117, -2147483648;
	mov.b64 	%rd75, 0;
	mov.b32 	%r174, 0;
$L__BB0_25:
	.pragma "nounroll";
	mul.wide.u32 	%rd48, %r174, 4;
	mov.u64 	%rd49, __cudart_i2opi_f;
	add.s64 	%rd50, %rd49, %rd48;
	ld.global.nc.u32 	%r118, [%rd50];
	mad.wide.u32 	%rd51, %r118, %r35, %rd75;
	shr.u64 	%rd75, %rd51, 32;
	add.s64 	%rd52, %rd2, %rd48;
	st.local.u32 	[%rd52], %rd51;
	add.s32 	%r174, %r174, 1;
	setp.ne.s32 	%p21, %r174, 6;
	@%p21 bra 	$L__BB0_25;
	shr.u32 	%r119, %r34, 23;
	st.local.u32 	[%rd2+24], %rd75;
	and.b32  	%r38, %r119, 31;
	and.b32  	%r120, %r119, 224;
	add.s32 	%r121, %r120, -128;
	shr.u32 	%r122, %r121, 5;
	mul.wide.u32 	%rd53, %r122, 4;
	sub.s64 	%rd18, %rd2, %rd53;
	ld.local.u32 	%r175, [%rd18+24];
	ld.local.u32 	%r176, [%rd18+20];
	setp.eq.s32 	%p22, %r38, 0;
	@%p22 bra 	$L__BB0_28;
	shf.l.wrap.b32 	%r175, %r176, %r175, %r38;
	ld.local.u32 	%r123, [%rd18+16];
	shf.l.wrap.b32 	%r176, %r123, %r176, %r38;
$L__BB0_28:
	shr.u32 	%r124, %r175, 30;
	shf.l.wrap.b32 	%r125, %r176, %r175, 2;
	shl.b32 	%r126, %r176, 2;
	shr.u32 	%r127, %r125, 31;
	add.s32 	%r128, %r127, %r124;
	neg.s32 	%r129, %r128;
	setp.lt.s32 	%p23, %r34, 0;
	selp.b32 	%r177, %r129, %r128, %p23;
	xor.b32  	%r130, %r125, %r34;
	shr.s32 	%r131, %r125, 31;
	xor.b32  	%r132, %r131, %r125;
	xor.b32  	%r133, %r131, %r126;
	cvt.u64.u32 	%rd54, %r132;
	shl.b64 	%rd55, %rd54, 32;
	cvt.u64.u32 	%rd56, %r133;
	or.b64  	%rd57, %rd55, %rd56;
	cvt.rn.f64.s64 	%fd5, %rd57;
	mul.f64 	%fd6, %fd5, 0d3BF921FB54442D19;
	cvt.rn.f32.f64 	%f98, %fd6;
	neg.f32 	%f99, %f98;
	setp.lt.s32 	%p24, %r130, 0;
	selp.f32 	%f168, %f99, %f98, %p24;
$L__BB0_29:
	setp.ltu.f32 	%p25, %f14, 0f47CE4780;
	add.s32 	%r135, %r177, 1;
	mul.rn.f32 	%f101, %f168, %f168;
	and.b32  	%r136, %r177, 1;
	setp.eq.b32 	%p26, %r136, 1;
	selp.f32 	%f102, %f168, 0f3F800000, %p26;
	fma.rn.f32 	%f103, %f101, %f102, 0f00000000;
	fma.rn.f32 	%f104, %f101, 0f37CBAC00, 0fBAB607ED;
	selp.f32 	%f105, 0fB94D4153, %f104, %p26;
	selp.f32 	%f106, 0f3C0885E4, 0f3D2AAABB, %p26;
	fma.rn.f32 	%f107, %f105, %f101, %f106;
	selp.f32 	%f108, 0fBE2AAAA8, 0fBEFFFFFF, %p26;
	fma.rn.f32 	%f109, %f107, %f101, %f108;
	fma.rn.f32 	%f110, %f109, %f103, %f102;
	and.b32  	%r137, %r135, 2;
	setp.eq.s32 	%p27, %r137, 0;
	mov.f32 	%f111, 0f00000000;
	sub.f32 	%f112, %f111, %f110;
	selp.f32 	%f113, %f110, %f112, %p27;
	fma.rn.f32 	%f114, %f113, %f1, %f6;
	cvt.rzi.f32.f32 	%f28, %f114;
	@%p25 bra 	$L__BB0_37;
	setp.neu.f32 	%p28, %f14, 0f7F800000;
	@%p28 bra 	$L__BB0_32;
	mov.f32 	%f117, 0f00000000;
	mul.rn.f32 	%f169, %f161, %f117;
	mov.b32 	%r181, 0;
	bra.uni 	$L__BB0_37;
$L__BB0_32:
	mov.b32 	%r47, %f161;
	shl.b32 	%r139, %r47, 8;
	or.b32  	%r48, %r139, -2147483648;
	mov.b64 	%rd76, 0;
	mov.b32 	%r178, 0;
$L__BB0_33:
	.pragma "nounroll";
	mul.wide.u32 	%rd59, %r178, 4;
	mov.u64 	%rd60, __cudart_i2opi_f;
	add.s64 	%rd61, %rd60, %rd59;
	ld.global.nc.u32 	%r140, [%rd61];
	mad.wide.u32 	%rd62, %r140, %r48, %rd76;
	shr.u64 	%rd76, %rd62, 32;
	add.s64 	%rd63, %rd1, %rd59;
	st.local.u32 	[%rd63], %rd62;
	add.s32 	%r178, %r178, 1;
	setp.ne.s32 	%p29, %r178, 6;
	@%p29 bra 	$L__BB0_33;
	shr.u32 	%r141, %r47, 23;
	st.local.u32 	[%rd1+24], %rd76;
	and.b32  	%r51, %r141, 31;
	and.b32  	%r142, %r141, 224;
	add.s32 	%r143, %r142, -128;
	shr.u32 	%r144, %r143, 5;
	mul.wide.u32 	%rd64, %r144, 4;
	sub.s64 	%rd21, %rd1, %rd64;
	ld.local.u32 	%r179, [%rd21+24];
	ld.local.u32 	%r180, [%rd21+20];
	setp.eq.s32 	%p30, %r51, 0;
	@%p30 bra 	$L__BB0_36;
	shf.l.wrap.b32 	%r179, %r180, %r179, %r51;
	ld.local.u32 	%r145, [%rd21+16];
	shf.l.wrap.b32 	%r180, %r145, %r180, %r51;
$L__BB0_36:
	shr.u32 	%r146, %r179, 30;
	shf.l.wrap.b32 	%r147, %r180, %r179, 2;
	shl.b32 	%r148, %r180, 2;
	shr.u32 	%r149, %r147, 31;
	add.s32 	%r150, %r149, %r146;
	neg.s32 	%r151, %r150;
	setp.lt.s32 	%p31, %r47, 0;
	selp.b32 	%r181, %r151, %r150, %p31;
	xor.b32  	%r152, %r147, %r47;
	shr.s32 	%r153, %r147, 31;
	xor.b32  	%r154, %r153, %r147;
	xor.b32  	%r155, %r153, %r148;
	cvt.u64.u32 	%rd65, %r154;
	shl.b64 	%rd66, %rd65, 32;
	cvt.u64.u32 	%rd67, %r155;
	or.b64  	%rd68, %rd66, %rd67;
	cvt.rn.f64.s64 	%fd7, %rd68;
	mul.f64 	%fd8, %fd7, 0d3BF921FB54442D19;
	cvt.rn.f32.f64 	%f115, %fd8;
	neg.f32 	%f116, %f115;
	setp.lt.s32 	%p32, %r152, 0;
	selp.f32 	%f169, %f116, %f115, %p32;
$L__BB0_37:
	mul.rn.f32 	%f118, %f169, %f169;
	and.b32  	%r157, %r181, 1;
	setp.eq.b32 	%p33, %r157, 1;
	selp.f32 	%f119, 0f3F800000, %f169, %p33;
	fma.rn.f32 	%f120, %f118, %f119, 0f00000000;
	fma.rn.f32 	%f121, %f118, 0f37CBAC00, 0fBAB607ED;
	selp.f32 	%f122, %f121, 0fB94D4153, %p33;
	selp.f32 	%f123, 0f3D2AAABB, 0f3C0885E4, %p33;
	fma.rn.f32 	%f124, %f122, %f118, %f123;
	selp.f32 	%f125, 0fBEFFFFFF, 0fBE2AAAA8, %p33;
	fma.rn.f32 	%f126, %f124, %f118, %f125;
	fma.rn.f32 	%f127, %f126, %f120, %f119;
	and.b32  	%r158, %r181, 2;
	setp.eq.s32 	%p34, %r158, 0;
	mov.f32 	%f128, 0f00000000;
	sub.f32 	%f129, %f128, %f127;
	selp.f32 	%f130, %f127, %f129, %p34;
	fma.rn.f32 	%f131, %f130, %f1, %f4;
	cvt.rzi.f32.f32 	%f177, %f131;
	sub.f32 	%f132, %f177, %f4;
	abs.f32 	%f33, %f132;
	sub.f32 	%f133, %f28, %f6;
	abs.f32 	%f34, %f133;
	setp.leu.f32 	%p35, %f33, %f34;
	mov.f32 	%f170, %f4;
	mov.f32 	%f171, %f6;
	mov.f32 	%f176, %f28;
	@%p35 bra 	$L__BB0_39;
	mov.f32 	%f170, %f6;
	mov.f32 	%f171, %f4;
	mov.f32 	%f176, %f177;
	mov.f32 	%f177, %f28;
$L__BB0_39:
	setp.leu.f32 	%p36, %f171, %f176;
	mov.f32 	%f180, %f170;
	mov.f32 	%f178, %f171;
	@%p36 bra 	$L__BB0_41;
	mov.f32 	%f180, %f177;
	mov.f32 	%f178, %f176;
	mov.f32 	%f176, %f171;
	mov.f32 	%f177, %f170;
$L__BB0_41:
	sub.f32 	%f43, %f176, %f178;
	sub.f32 	%f44, %f177, %f180;
	setp.gtu.f32 	%p37, %f178, %f176;
	mov.f32 	%f182, 0f00000000;
	@%p37 bra 	$L__BB0_44;
	mul.f32 	%f181, %f43, 0f3F000000;
	setp.lt.f32 	%p38, %f180, %f177;
	selp.f32 	%f46, 0f3F800000, 0fBF800000, %p38;
	abs.f32 	%f47, %f44;
	mov.f32 	%f182, 0f00000000;
$L__BB0_43:
	setp.gt.f32 	%p39, %f33, %f34;
	selp.f32 	%f136, %f178, %f180, %p39;
	selp.f32 	%f137, %f180, %f178, %p39;
	div.rn.f32 	%f138, %f137, %f2;
	div.rn.f32 	%f139, %f136, %f3;
	tex.2d.v4.f32.f32 	{%f140, %f141, %f142, %f143}, [%rd22, {%f138, %f139}];
	tex.2d.v4.f32.f32 	{%f144, %f145, %f146, %f147}, [%rd22, {%f7, %f5}];
	sub.f32 	%f148, %f137, %f6;
	sub.f32 	%f149, %f136, %f4;
	mul.f32 	%f150, %f148, %f148;
	fma.rn.f32 	%f151, %f149, %f149, %f150;
	sqrt.rn.f32 	%f152, %f151;
	sub.f32 	%f153, %f140, %f144;
	max.f32 	%f154, %f152, 0f3F800000;
	div.rn.f32 	%f155, %f153, %f154;
	max.f32 	%f182, %f182, %f155;
	sub.f32 	%f156, %f181, %f47;
	setp.lt.f32 	%p40, %f156, 0f00000000;
	add.f32 	%f157, %f46, %f180;
	add.f32 	%f158, %f43, %f156;
	selp.f32 	%f181, %f158, %f156, %p40;
	selp.f32 	%f180, %f157, %f180, %p40;
	add.f32 	%f178, %f178, 0f3F800000;
	setp.le.f32 	%p41, %f178, %f176;
	@%p41 bra 	$L__BB0_43;
$L__BB0_44:
	fma.rn.f32 	%f163, %f18, %f182, %f163;
	fma.rn.f32 	%f162, %f22, %f182, %f162;
	add.f32 	%f161, %f60, %f161;
	setp.lt.f32 	%p42, %f161, 0f40C90FDB;
	@%p42 bra 	$L__BB0_5;
	div.rn.f32 	%f159, %f163, %f165;
	div.rn.f32 	%f160, %f162, %f164;
	shl.b32 	%r159, %r165, 2;
	add.s32 	%r160, %r159, %r5;
	mul.wide.s32 	%rd69, %r160, 4;
	add.s64 	%rd70, %rd5, %rd69;
	st.global.f32 	[%rd70], %f159;
	st.global.f32 	[%rd70+4], %f160;
	st.global.f32 	[%rd70+8], %f160;
	st.global.f32 	[%rd70+12], %f159;
	add.s32 	%r165, %r165, %r3;
	setp.lt.s32 	%p43, %r165, %r64;
	@%p43 bra 	$L__BB0_4;
$L__BB0_46:
	mov.u32 	%r161, %ntid.y;
	mov.u32 	%r162, %nctaid.y;
	mad.lo.s32 	%r164, %r161, %r162, %r164;
	setp.lt.s32 	%p44, %r164, %r63;
	@%p44 bra 	$L__BB0_2;
$L__BB0_47:
	ret;

}


// ===== COMPILED SASS (sm_100) =====

	.target	sm_100

	.elftype	@"ET_EXEC"


//--------------------- .note.nv.tkinfo           --------------------------
	.section	.note.nv.tkinfo,"",@"SHT_NOTE"
	.sectionflags	@"SHF_NOTE_NV_TKINFO"
	.tkinfo
        /*0018*/ 	.word	0x00000002
        /*0030*/ 	.string	""
        /*0030*/ 	.string	"ptxas"
        /*0030*/ 	.string	"Cuda compilation tools, release 13.0, V13.0.88"
        /*0030*/ 	.string	"Build cuda_13.0.r13.0/compiler.36424714_0"
        /*0030*/ 	.string	"-arch sm_100 -m 64 "



//--------------------- .note.nv.cuinfo           --------------------------
	.section	.note.nv.cuinfo,"",@"SHT_NOTE"
	.sectionflags	@"SHF_NOTE_NV_CUINFO"
        /*0018*/ 	.short	0x0002
        /*001a*/ 	.short	0x0064
        /*001c*/ 	.short	0x0082
	.zero		2


//--------------------- .nv.info                  --------------------------
	.section	.nv.info,"",@"SHT_CUDA_INFO"
	.align	4


	//----- nvinfo : EIATTR_REGCOUNT
	.align		4
        /*0000*/ 	.byte	0x04, 0x2f
        /*0002*/ 	.short	(.L_2 - .L_1)
	.align		4
.L_1:
        /*0004*/ 	.word	index@(_Z17raycastCudaKernelyPffiiiiib)
        /*0008*/ 	.word	0x0000002f


	//----- nvinfo : EIATTR_FRAME_SIZE
	.align		4
.L_2:
        /*000c*/ 	.byte	0x04, 0x11
        /*000e*/ 	.short	(.L_4 - .L_3)
	.align		4
.L_3:
        /*0010*/ 	.word	index@($__internal_1_$__cuda_sm3x_div_rn_noftz_f32_slowpath)
        /*0014*/ 	.word	0x00000000


	//----- nvinfo : EIATTR_FRAME_SIZE
	.align		4
.L_4:
        /*0018*/ 	.byte	0x04, 0x11
        /*001a*/ 	.short	(.L_6 - .L_5)
	.align		4
.L_5:
        /*001c*/ 	.word	index@($__internal_0_$__cuda_sm20_sqrt_rn_f32_slowpath)
        /*0020*/ 	.word	0x00000000


	//----- nvinfo : EIATTR_FRAME_SIZE
	.align		4
.L_6:
        /*0024*/ 	.byte	0x04, 0x11
        /*0026*/ 	.short	(.L_8 - .L_7)
	.align		4
.L_7:
        /*0028*/ 	.word	index@(_Z17raycastCudaKernelyPffiiiiib)
        /*002c*/ 	.word	0x00000000


	//----- nvinfo : EIATTR_MIN_STACK_SIZE
	.align		4
.L_8:
        /*0030*/ 	.byte	0x04, 0x12
        /*0032*/ 	.short	(.L_10 - .L_9)
	.align		4
.L_9:
        /*0034*/ 	.word	index@(_Z17raycastCudaKernelyPffiiiiib)
        /*0038*/ 	.word	0x00000000
.L_10:


//--------------------- .nv.compat                --------------------------
	.section	.nv.compat,"",@"SHT_CUDA_COMPAT_INFO"
	.align	4
        /*0000*/ 	.byte	0x02, 0x09, 0x00, 0x00, 0x02, 0x02, 0x02, 0x00, 0x02, 0x05, 0x05, 0x00, 0x03, 0x07, 0x01, 0x01
        /*0010*/ 	.byte	0x02, 0x03, 0x00, 0x00, 0x02, 0x06, 0x01, 0x00, 0x04, 0x0b, 0x08, 0x00, 0x01, 0x00, 0x00, 0x00
        /*0020*/ 	.byte	0x00, 0x00, 0x00, 0x00


//--------------------- .nv.info._Z17raycastCudaKernelyPffiiiiib --------------------------
	.section	.nv.info._Z17raycastCudaKernelyPffiiiiib,"",@"SHT_CUDA_INFO"
	.sectionflags	@""
	.align	4


	//----- nvinfo : EIATTR_CUDA_API_VERSION
	.align		4
        /*0000*/ 	.byte	0x04, 0x37
        /*0002*/ 	.short	(.L_12 - .L_11)
.L_11:
        /*0004*/ 	.word	0x00000082


	//----- nvinfo : EIATTR_KPARAM_INFO
	.align		4
.L_12:
        /*0008*/ 	.byte	0x04, 0x17
        /*000a*/ 	.short	(.L_14 - .L_13)
.L_13:
        /*000c*/ 	.word	0x00000000
        /*0010*/ 	.short	0x0008
        /*0012*/ 	.short	0x0028
        /*0014*/ 	.byte	0x00, 0xf0, 0x05, 0x00


	//----- nvinfo : EIATTR_KPARAM_INFO
	.align		4
.L_14:
        /*0018*/ 	.byte	0x04, 0x17
        /*001a*/ 	.short	(.L_16 - .L_15)
.L_15:
        /*001c*/ 	.word	0x00000000
        /*0020*/ 	.short	0x0007
        /*0022*/ 	.short	0x0024
        /*0024*/ 	.byte	0x00, 0xf0, 0x11, 0x00


	//----- nvinfo : EIATTR_KPARAM_INFO
	.align		4
.L_16:
        /*0028*/ 	.byte	0x04, 0x17
        /*002a*/ 	.short	(.L_18 - .L_17)
.L_17:
        /*002c*/ 	.word	0x00000000
        /*0030*/ 	.short	0x0006
        /*0032*/ 	.short	0x0020
        /*0034*/ 	.byte	0x00, 0xf0, 0x11, 0x00


	//----- nvinfo : EIATTR_KPARAM_INFO
	.align		4
.L_18:
        /*0038*/ 	.byte	0x04, 0x17
        /*003a*/ 	.short	(.L_20 - .L_19)
.L_19:
        /*003c*/ 	.word	0x00000000
        /*0040*/ 	.short	0x0005
        /*0042*/ 	.short	0x001c
        /*0044*/ 	.byte	0x00, 0xf0, 0x11, 0x00


	//----- nvinfo : EIATTR_KPARAM_INFO
	.align		4
.L_20:
        /*0048*/ 	.byte	0x04, 0x17
        /*004a*/ 	.short	(.L_22 - .L_21)
.L_21:
        /*004c*/ 	.word	0x00000000
        /*0050*/ 	.short	0x0004
        /*0052*/ 	.short	0x0018
        /*0054*/ 	.byte	0x00, 0xf0, 0x11, 0x00


	//----- nvinfo : EIATTR_KPARAM_INFO
	.align		4
.L_22:
        /*0058*/ 	.byte	0x04, 0x17
        /*005a*/ 	.short	(.L_24 - .L_23)
.L_23:
        /*005c*/ 	.word	0x00000000
        /*0060*/ 	.short	0x0003
        /*0062*/ 	.short	0x0014
        /*0064*/ 	.byte	0x00, 0xf0, 0x11, 0x00


	//----- nvinfo : EIATTR_KPARAM_INFO
	.align		4
.L_24:
        /*0068*/ 	.byte	0x04, 0x17
        /*006a*/ 	.short	(.L_26 - .L_25)
.L_25:
        /*006c*/ 	.word	0x00000000
        /*0070*/ 	.short	0x0002
        /*0072*/ 	.short	0x0010
        /*0074*/ 	.byte	0x00, 0xf0, 0x11, 0x00


	//----- nvinfo : EIATTR_KPARAM_INFO
	.align		4
.L_26:
        /*0078*/ 	.byte	0x04, 0x17
        /*007a*/ 	.short	(.L_28 - .L_27)
.L_27:
        /*007c*/ 	.word	0x00000000
        /*0080*/ 	.short	0x0001
        /*0082*/ 	.short	0x0008
        /*0084*/ 	.byte	0x00, 0xf5, 0x21, 0x00


	//----- nvinfo : EIATTR_KPARAM_INFO
	.align		4
.L_28:
        /*0088*/ 	.byte	0x04, 0x17
        /*008a*/ 	.short	(.L_30 - .L_29)
.L_29:
        /*008c*/ 	.word	0x00000000
        /*0090*/ 	.short	0x0000
        /*0092*/ 	.short	0x0000
        /*0094*/ 	.byte	0x00, 0xf0, 0x21, 0x00


	//----- nvinfo : EIATTR_SPARSE_MMA_MASK
	.align		4
.L_30:
        /*0098*/ 	.byte	0x03, 0x50
        /*009a*/ 	.short	0x0000


	//----- nvinfo : EIATTR_MAXREG_COUNT
	.align		4
        /*009c*/ 	.byte	0x03, 0x1b
        /*009e*/ 	.short	0x00ff


	//----- nvinfo : EIATTR_MERCURY_ISA_VERSION
	.align		4
        /*00a0*/ 	.byte	0x03, 0x5f
        /*00a2*/ 	.short	0x0101


	//----- nvinfo : EIATTR_VRC_CTA_INIT_COUNT
	.align		4
        /*00a4*/ 	.byte	0x02, 0x4a
	.zero		1
	.zero		1


	//----- nvinfo : EIATTR_EXIT_INSTR_OFFSETS
	.align		4
        /*00a8*/ 	.byte	0x04, 0x1c
        /*00aa*/ 	.short	(.L_32 - .L_31)


	//   ....[0]....
.L_31:
        /*00ac*/ 	.word	0x00000070


	//   ....[1]....
        /*00b0*/ 	.word	0x00002a90


	//----- nvinfo : EIATTR_CRS_STACK_SIZE
	.align		4
.L_32:
        /*00b4*/ 	.byte	0x04, 0x1e
        /*00b6*/ 	.short	(.L_34 - .L_33)
.L_33:
        /*00b8*/ 	.word	0x00000000


	//----- nvinfo : EIATTR_CBANK_PARAM_SIZE
	.align		4
.L_34:
        /*00bc*/ 	.byte	0x03, 0x19
        /*00be*/ 	.short	0x0029


	//----- nvinfo : EIATTR_PARAM_CBANK
	.align		4
        /*00c0*/ 	.byte	0x04, 0x0a
        /*00c2*/ 	.short	(.L_36 - .L_35)
	.align		4
.L_35:
        /*00c4*/ 	.word	index@(.nv.constant0._Z17raycastCudaKernelyPffiiiiib)
        /*00c8*/ 	.short	0x0380
        /*00ca*/ 	.short	0x0029


	//----- nvinfo : EIATTR_SW_WAR
	.align		4
.L_36:
        /*00cc*/ 	.byte	0x04, 0x36
        /*00ce*/ 	.short	(.L_38 - .L_37)
.L_37:
        /*00d0*/ 	.word	0x00000008
.L_38:


//--------------------- .nv.callgraph             --------------------------
	.section	.nv.callgraph,"",@"SHT_CUDA_CALLGRAPH"
	.align	4
	.sectionentsize	8
	.align		4
        /*0000*/ 	.word	0x00000000
	.align		4
        /*0004*/ 	.word	0xffffffff
	.align		4
        /*0008*/ 	.word	0x00000000
	.align		4
        /*000c*/ 	.word	0xfffffffe
	.align		4
        /*0010*/ 	.word	0x00000000
	.align		4
        /*0014*/ 	.word	0xfffffffd
	.align		4
        /*0018*/ 	.word	0x00000000
	.align		4
        /*001c*/ 	.word	0xfffffffc


//--------------------- .nv.constant4             --------------------------
	.section	.nv.constant4,"a",@progbits
	.align	8
	.align		8
.nv.constant4:
        /*0000*/ 	.dword	__cudart_i2opi_f


//--------------------- .text._Z17raycastCudaKernelyPffiiiiib --------------------------
	.section	.text._Z17raycastCudaKernelyPffiiiiib,"ax",@progbits
	.align	128
        .global         _Z17raycastCudaKernelyPffiiiiib
        .type           _Z17raycastCudaKernelyPffiiiiib,@function
        .size           _Z17raycastCudaKernelyPffiiiiib,(.L_x_51 - _Z17raycastCudaKernelyPffiiiiib)
        .other          _Z17raycastCudaKernelyPffiiiiib,@"STO_CUDA_ENTRY STV_DEFAULT"
_Z17raycastCudaKernelyPffiiiiib:
.text._Z17raycastCudaKernelyPffiiiiib:
[----:B------:R-:W-:Y:S01]  /*0000*/  LDC R1, c[0x0][0x37c] ;  /* 0x0000df00ff017b82 */ /* 0x000fe20000000800 */
[----:B------:R-:W0:Y:S07]  /*0010*/  S2R R3, SR_TID.Y ;  /* 0x0000000000037919 */ /* 0x000e2e0000002200 */
[----:B------:R-:W0:Y:S01]  /*0020*/  S2UR UR4, SR_CTAID.Y ;  /* 0x00000000000479c3 */ /* 0x000e220000002600 */
[----:B------:R-:W1:Y:S07]  /*0030*/  LDCU UR7, c[0x0][0x39c] ;  /* 0x00007380ff0777ac */ /* 0x000e6e0008000800 */
[----:B------:R-:W0:Y:S02]  /*0040*/  LDC R6, c[0x0][0x364] ;  /* 0x0000d900ff067b82 */ /* 0x000e240000000800 */
[----:B0-----:R-:W-:-:S05]  /*0050*/  IMAD R6, R6, UR4, R3 ;  /* 0x0000000406067c24 */ /* 0x001fca000f8e0203 */
[----:B-1----:R-:W-:-:S13]  /*0060*/  ISETP.GE.AND P0, PT, R6, UR7, PT ;  /* 0x0000000706007c0c */ /* 0x002fda000bf06270 */
[----:B------:R-:W-:Y:S05]  /*0070*/  @P0 EXIT ;  /* 0x000000000000094d */ /* 0x000fea0003800000 */
[----:B------:R-:W0:Y:S01]  /*0080*/  S2R R5, SR_TID.X ;  /* 0x0000000000057919 */ /* 0x000e220000002100 */
[----:B------:R-:W1:Y:S01]  /*0090*/  LDCU UR8, c[0x0][0x3a0] ;  /* 0x00007400ff0877ac */ /* 0x000e620008000800 */
[----:B------:R-:W0:Y:S01]  /*00a0*/  S2UR UR5, SR_CTAID.X ;  /* 0x00000000000579c3 */ /* 0x000e220000002500 */
[----:B------:R-:W-:Y:S01]  /*00b0*/  I2FP.F32.U32 R3, UR7 ;  /* 0x0000000700037c45 */ /* 0x000fe20008201000 */
[----:B------:R-:W2:Y:S01]  /*00c0*/  LDCU UR6, c[0x0][0x360] ;  /* 0x00006c00ff0677ac */ /* 0x000ea20008000800 */
[----:B------:R-:W3:Y:S05]  /*00d0*/  LDCU UR9, c[0x0][0x394] ;  /* 0x00007280ff0977ac */ /* 0x000eea0008000800 */
[----:B------:R-:W0:Y:S01]  /*00e0*/  LDC R0, c[0x0][0x360] ;  /* 0x0000d800ff007b82 */ /* 0x000e220000000800 */
[----:B------:R-:W2:Y:S01]  /*00f0*/  LDCU UR4, c[0x0][0x370] ;  /* 0x00006e00ff0477ac */ /* 0x000ea20008000800 */
[----:B------:R-:W0:Y:S01]  /*0100*/  LDCU.64 UR10, c[0x0][0x358] ;  /* 0x00006b00ff0a77ac */ /* 0x000e220008000a00 */
[----:B-1----:R-:W-:-:S02]  /*0110*/  I2FP.F32.S32 R2, UR8 ;  /* 0x0000000800027c45 */ /* 0x002fc40008201400 */
[----:B------:R-:W-:Y:S02]  /*0120*/  R2UR UR8, R3 ;  /* 0x00000000030872ca */ /* 0x000fe400000e0000 */
[----:B------:R-:W-:Y:S02]  /*0130*/  R2UR UR7, R2 ;  /* 0x00000000020772ca */ /* 0x000fe400000e0000 */
[----:B---3--:R-:W-:Y:S01]  /*0140*/  I2FP.F32.S32 R7, UR9 ;  /* 0x0000000900077c45 */ /* 0x008fe20008201400 */
[----:B--2---:R-:W-:Y:S01]  /*0150*/  UIMAD UR6, UR6, UR4, URZ ;  /* 0x00000004060672a4 */ /* 0x004fe2000f8e02ff */
[----:B0-----:R-:W-:-:S11]  /*0160*/  IMAD R5, R0, UR5, R5 ;  /* 0x0000000500057c24 */ /* 0x001fd6000f8e0205 */
.L_x_36:
[----:B0-----:R-:W0:Y:S01]  /*0170*/  LDCU UR4, c[0x0][0x3a0] ;  /* 0x00007400ff0477ac */ /* 0x001e220008000800 */
[----:B------:R-:W-:Y:S01]  /*0180*/  BSSY.RECONVERGENT B0, `(.L_x_0) ;  /* 0x000028a000007945 */ /* 0x000fe20003800200 */
[----:B0-----:R-:W-:-:S13]  /*0190*/  ISETP.GE.AND P0, PT, R5, UR4, PT ;  /* 0x0000000405007c0c */ /* 0x001fda000bf06270 */
[----:B------:R-:W-:Y:S05]  /*01a0*/  @P0 BRA `(.L_x_1) ;  /* 0x00000028001c0947 */ /* 0x000fea0003800000 */
[----:B------:R-:W0:Y:S01]  /*01b0*/  MUFU.RCP R2, UR8 ;  /* 0x0000000800027d08 */ /* 0x000e220008001000 */
[----:B------:R-:W-:Y:S01]  /*01c0*/  I2FP.F32.S32 R0, R6 ;  /* 0x0000000600007245 */ /* 0x000fe20000201400 */
[----:B------:R-:W-:Y:S01]  /*01d0*/  IMAD.U32 R3, RZ, RZ, UR8 ;  /* 0x00000008ff037e24 */ /* 0x000fe2000f8e00ff */
[----:B------:R-:W-:Y:S05]  /*01e0*/  BSSY.RECONVERGENT B1, `(.L_x_2) ;  /* 0x000000d000017945 */ /* 0x000fea0003800200 */
[----:B------:R-:W1:Y:S01]  /*01f0*/  FCHK P0, R0, UR8 ;  /* 0x0000000800007d02 */ /* 0x000e620008000000 */
[----:B0-----:R-:W-:-:S04]  /*0200*/  FFMA R3, R2, -R3, 1 ;  /* 0x3f80000002037423 */ /* 0x001fc80000000803 */
[----:B------:R-:W-:-:S04]  /*0210*/  FFMA R3, R2, R3, R2 ;  /* 0x0000000302037223 */ /* 0x000fc80000000002 */
[----:B------:R-:W-:-:S04]  /*0220*/  FFMA R23, R0, R3, RZ ;  /* 0x0000000300177223 */ /* 0x000fc800000000ff */
[----:B------:R-:W-:-:S04]  /*0230*/  FFMA R2, R23, -UR8, R0 ;  /* 0x8000000817027c23 */ /* 0x000fc80008000000 */
[----:B------:R-:W-:Y:S01]  /*0240*/  FFMA R23, R3, R2, R23 ;  /* 0x0000000203177223 */ /* 0x000fe20000000017 */
[----:B-1----:R-:W-:Y:S06]  /*0250*/  @!P0 BRA `(.L_x_3) ;  /* 0x0000000000148947 */ /* 0x002fec0003800000 */
[----:B------:R-:W-:Y:S01]  /*0260*/  IMAD.MOV.U32 R13, RZ, RZ, R0 ;  /* 0x000000ffff0d7224 */ /* 0x000fe200078e0000 */
[----:B------:R-:W-:Y:S01]  /*0270*/  MOV R26, 0x2a0 ;  /* 0x000002a0001a7802 */ /* 0x000fe20000000f00 */
[----:B------:R-:W-:-:S07]  /*0280*/  IMAD.U32 R14, RZ, RZ, UR8 ;  /* 0x00000008ff0e7e24 */ /* 0x000fce000f8e00ff */
[----:B------:R-:W-:Y:S05]  /*0290*/  CALL.REL.NOINC `($__internal_1_$__cuda_sm3x_div_rn_noftz_f32_slowpath) ;  /* 0x00000028005c7944 */ /* 0x000fea0003c00000 */
[----:B------:R-:W-:-:S07]  /*02a0*/  IMAD.MOV.U32 R23, RZ, RZ, R13 ;  /* 0x000000ffff177224 */ /* 0x000fce00078e000d */
.L_x_3:
[----:B------:R-:W-:Y:S05]  /*02b0*/  BSYNC.RECONVERGENT B1 ;  /* 0x0000000000017941 */ /* 0x000fea0003800200 */
.L_x_2:
[----:B------:R-:W0:Y:S01]  /*02c0*/  LDCU UR4, c[0x0][0x3a4] ;  /* 0x00007480ff0477ac */ /* 0x000e220008000800 */
[----:B------:R-:W-:Y:S01]  /*02d0*/  MOV R8, R5 ;  /* 0x0000000500087202 */ /* 0x000fe20000000f00 */
[----:B0-----:R-:W-:-:S07]  /*02e0*/  IMAD R9, R6, UR4, RZ ;  /* 0x0000000406097c24 */ /* 0x001fce000f8e02ff */
.L_x_35:
[----:B0-----:R-:W0:Y:S01]  /*02f0*/  MUFU.RCP R3, UR7 ;  /* 0x0000000700037d08 */ /* 0x001e220008001000 */
        /* <DEDUP_REMOVED lines=15> */
.L_x_5:
[----:B------:R-:W-:Y:S05]  /*03f0*/  BSYNC.RECONVERGENT B1 ;  /* 0x0000000000017941 */ /* 0x000fea0003800200 */
.L_x_4:
[----:B------:R-:W-:Y:S01]  /*0400*/  HFMA2 R3, -RZ, RZ, 0, 0 ;  /* 0x00000000ff037431 */ /* 0x000fe200000001ff */
[----:B------:R-:W-:Y:S01]  /*0410*/  CS2R R10, SRZ ;  /* 0x00000000000a7805 */ /* 0x000fe2000001ff00 */
[----:B------:R-:W-:Y:S02]  /*0420*/  IMAD.MOV.U32 R4, RZ, RZ, RZ ;  /* 0x000000ffff047224 */ /* 0x000fe400078e00ff */
[----:B------:R-:W-:-:S07]  /*0430*/  IMAD.MOV.U32 R12, RZ, RZ, RZ ;  /* 0x000000ffff0c7224 */ /* 0x000fce00078e00ff */
.L_x_30:
[C---:B------:R-:W-:Y:S01]  /*0440*/  FMUL R21, R10.reuse, 0.63661974668502807617 ;  /* 0x3f22f9830a157820 */ /* 0x040fe20000400000 */
[----:B------:R-:W-:-:S03]  /*0450*/  FSETP.GE.AND P0, PT, |R10|, 105615, PT ;  /* 0x47ce47800a00780b */ /* 0x000fc60003f06200 */
[----:B------:R-:W0:Y:S02]  /*0460*/  F2I.NTZ R29, R21 ;  /* 0x00000015001d7305 */ /* 0x000e240000203100 */
[----:B0-----:R-:W-:-:S05]  /*0470*/  I2FP.F32.S32 R13, R29 ;  /* 0x0000001d000d7245 */ /* 0x001fca0000201400 */
[----:B------:R-:W-:-:S04]  /*0480*/  FFMA R14, R13, -1.5707962512969970703, R10 ;  /* 0xbfc90fda0d0e7823 */ /* 0x000fc8000000000a */
[----:B------:R-:W-:-:S04]  /*0490*/  FFMA R14, R13, -7.5497894158615963534e-08, R14 ;  /* 0xb3a221680d0e7823 */ /* 0x000fc8000000000e */
[----:B------:R-:W-:Y:S01]  /*04a0*/  FFMA R13, R13, -5.3903029534742383927e-15, R14 ;  /* 0xa7c234c50d0d7823 */ /* 0x000fe2000000000e */
[----:B------:R-:W-:-:S03]  /*04b0*/  IMAD.MOV.U32 R14, RZ, RZ, R29 ;  /* 0x000000ffff0e7224 */ /* 0x000fc600078e001d */
[----:B------:R-:W-:Y:S01]  /*04c0*/  IMAD.MOV.U32 R24, RZ, RZ, R13 ;  /* 0x000000ffff187224 */ /* 0x000fe200078e000d */
[----:B------:R-:W-:Y:S06]  /*04d0*/  @!P0 BRA `(.L_x_6) ;  /* 0x0000000400788947 */ /* 0x000fec0003800000 */
[----:B------:R-:W-:-:S13]  /*04e0*/  FSETP.NEU.AND P0, PT, |R10|, +INF , PT ;  /* 0x7f8000000a00780b */ /* 0x000fda0003f0d200 */
[----:B------:R-:W-:Y:S01]  /*04f0*/  @!P0 FMUL R24, RZ, R10 ;  /* 0x0000000aff188220 */ /* 0x000fe20000400000 */
[----:B------:R-:W-:Y:S01]  /*0500*/  @!P0 MOV R29, RZ ;  /* 0x000000ff001d8202 */ /* 0x000fe20000000f00 */
[----:B------:R-:W-:Y:S06]  /*0510*/  @!P0 BRA `(.L_x_6) ;  /* 0x0000000400688947 */ /* 0x000fec0003800000 */
[----:B------:R-:W0:Y:S01]  /*0520*/  LDCU.64 UR4, c[0x4][URZ] ;  /* 0x01000000ff0477ac */ /* 0x000e220008000a00 */
[----:B------:R-:W-:Y:S02]  /*0530*/  IMAD.SHL.U32 R24, R10, 0x100, RZ ;  /* 0x000001000a187824 */ /* 0x000fe400078e00ff */
[----:B------:R-:W-:Y:S02]  /*0540*/  HFMA2 R28, -RZ, RZ, 0, 0 ;  /* 0x00000000ff1c7431 */ /* 0x000fe400000001ff */
[----:B------:R-:W-:Y:S01]  /*0550*/  IMAD.MOV.U32 R21, RZ, RZ, RZ ;  /* 0x000000ffff157224 */ /* 0x000fe200078e00ff */
[----:B------:R-:W-:Y:S02]  /*0560*/  CS2R R30, SRZ ;  /* 0x00000000001e7805 */ /* 0x000fe4000001ff00 */
[----:B------:R-:W-:Y:S01]  /*0570*/  LOP3.LUT R33, R24, 0x80000000, RZ, 0xfc, !PT ;  /* 0x8000000018217812 */ /* 0x000fe200078efcff */
[----:B0-----:R-:W-:Y:S02]  /*0580*/  IMAD.U32 R29, RZ, RZ, UR4 ;  /* 0x00000004ff1d7e24 */ /* 0x001fe4000f8e00ff */
[----:B------:R-:W-:-:S07]  /*0590*/  IMAD.U32 R25, RZ, RZ, UR5 ;  /* 0x00000005ff197e24 */ /* 0x000fce000f8e00ff */
.L_x_7:
[----:B------:R-:W-:-:S05]  /*05a0*/  IMAD.MOV.U32 R24, RZ, RZ, R29 ;  /* 0x000000ffff187224 */ /* 0x000fca00078e001d */
[----:B------:R-:W2:Y:S01]  /*05b0*/  LDG.E.CONSTANT R26, desc[UR10][R24.64] ;  /* 0x0000000a181a7981 */ /* 0x000ea2000c1e9900 */
[----:B------:R-:W-:Y:S01]  /*05c0*/  ISETP.EQ.AND P6, PT, R30, RZ, PT ;  /* 0x000000ff1e00720c */ /* 0x000fe20003fc2270 */
[----:B------:R-:W-:Y:S01]  /*05d0*/  VIADD R28, R28, 0x1 ;  /* 0x000000011c1c7836 */ /* 0x000fe20000000000 */
[C---:B------:R-:W-:Y:S02]  /*05e0*/  ISETP.EQ.AND P5, PT, R30.reuse, 0x4, PT ;  /* 0x000000041e00780c */ /* 0x040fe40003fa2270 */
[C---:B------:R-:W-:Y:S02]  /*05f0*/  ISETP.EQ.AND P4, PT, R30.reuse, 0x8, PT ;  /* 0x000000081e00780c */ /* 0x040fe40003f82270 */
[C---:B------:R-:W-:Y:S02]  /*0600*/  ISETP.EQ.AND P3, PT, R30.reuse, 0xc, PT ;  /* 0x0000000c1e00780c */ /* 0x040fe40003f62270 */
[C---:B------:R-:W-:Y:S02]  /*0610*/  ISETP.EQ.AND P2, PT, R30.reuse, 0x10, PT ;  /* 0x000000101e00780c */ /* 0x040fe40003f42270 */
[----:B------:R-:W-:-:S02]  /*0620*/  ISETP.EQ.AND P1, PT, R30, 0x14, PT ;  /* 0x000000141e00780c */ /* 0x000fc40003f22270 */
[----:B------:R-:W-:Y:S01]  /*0630*/  IADD3 R30, PT, PT, R30, 0x4, RZ ;  /* 0x000000041e1e7810 */ /* 0x000fe20007ffe0ff */
[----:B--2---:R-:W-:-:S03]  /*0640*/  IMAD.WIDE.U32 R26, R26, R33, RZ ;  /* 0x000000211a1a7225 */ /* 0x004fc600078e00ff */
[----:B------:R-:W-:-:S04]  /*0650*/  IADD3 R26, P0, PT, R26, R21, RZ ;  /* 0x000000151a1a7210 */ /* 0x000fc80007f1e0ff */
[----:B------:R-:W-:Y:S01]  /*0660*/  @P5 MOV R16, R26 ;  /* 0x0000001a00105202 */ /* 0x000fe20000000f00 */
[--C-:B------:R-:W-:Y:S01]  /*0670*/  @P6 IMAD.MOV.U32 R15, RZ, RZ, R26.reuse ;  /* 0x000000ffff0f6224 */ /* 0x100fe200078e001a */
[----:B------:R-:W-:Y:S01]  /*0680*/  ISETP.NE.AND P6, PT, R28, 0x6, PT ;  /* 0x000000061c00780c */ /* 0x000fe20003fc5270 */
[----:B------:R-:W-:Y:S01]  /*0690*/  IMAD.X R21, R27, 0x1, R31, P0 ;  /* 0x000000011b157824 */ /* 0x000fe200000e061f */
[----:B------:R-:W-:Y:S01]  /*06a0*/  IADD3 R29, P0, PT, R29, 0x4, RZ ;  /* 0x000000041d1d7810 */ /* 0x000fe20007f1e0ff */
[--C-:B------:R-:W-:Y:S02]  /*06b0*/  @P4 IMAD.MOV.U32 R17, RZ, RZ, R26.reuse ;  /* 0x000000ffff114224 */ /* 0x100fe400078e001a */
[--C-:B------:R-:W-:Y:S02]  /*06c0*/  @P3 IMAD.MOV.U32 R18, RZ, RZ, R26.reuse ;  /* 0x000000ffff123224 */ /* 0x100fe400078e001a */
[--C-:B------:R-:W-:Y:S02]  /*06d0*/  @P2 IMAD.MOV.U32 R19, RZ, RZ, R26.reuse ;  /* 0x000000ffff132224 */ /* 0x100fe400078e001a */
[----:B------:R-:W-:-:S02]  /*06e0*/  @P1 IMAD.MOV.U32 R20, RZ, RZ, R26 ;  /* 0x000000ffff141224 */ /* 0x000fc400078e001a */
[----:B------:R-:W-:Y:S02]  /*06f0*/  IMAD.X R25, RZ, RZ, R25, P0 ;  /* 0x000000ffff197224 */ /* 0x000fe400000e0619 */
[----:B------:R-:W-:Y:S05]  /*0700*/  @P6 BRA `(.L_x_7) ;  /* 0xfffffffc00a46947 */ /* 0x000fea000383ffff */
[----:B------:R-:W-:-:S04]  /*0710*/  SHF.R.U32.HI R24, RZ, 0x17, R10 ;  /* 0x00000017ff187819 */ /* 0x000fc8000001160a */
[C---:B------:R-:W-:Y:S02]  /*0720*/  LOP3.LUT R25, R24.reuse, 0xe0, RZ, 0xc0, !PT ;  /* 0x000000e018197812 */ /* 0x040fe400078ec0ff */
[----:B------:R-:W-:-:S03]  /*0730*/  LOP3.LUT P6, RZ, R24, 0x1f, RZ, 0xc0, !PT ;  /* 0x0000001f18ff7812 */ /* 0x000fc600078cc0ff */
[----:B------:R-:W-:-:S05]  /*0740*/  VIADD R25, R25, 0xffffff80 ;  /* 0xffffff8019197836 */ /* 0x000fca0000000000 */
[----:B------:R-:W-:-:S05]  /*0750*/  SHF.R.U32.HI R25, RZ, 0x5, R25 ;  /* 0x00000005ff197819 */ /* 0x000fca0000011619 */
[----:B------:R-:W-:-:S05]  /*0760*/  IMAD.U32 R27, R25, -0x4, RZ ;  /* 0xfffffffc191b7824 */ /* 0x000fca00078e00ff */
[C---:B------:R-:W-:Y:S02]  /*0770*/  ISETP.EQ.AND P3, PT, R27.reuse, -0x18, PT ;  /* 0xffffffe81b00780c */ /* 0x040fe40003f62270 */
[C---:B------:R-:W-:Y:S02]  /*0780*/  ISETP.EQ.AND P4, PT, R27.reuse, -0x14, PT ;  /* 0xffffffec1b00780c */ /* 0x040fe40003f82270 */
[C---:B------:R-:W-:Y:S02]  /*0790*/  ISETP.EQ.AND P2, PT, R27.reuse, -0x10, PT ;  /* 0xfffffff01b00780c */ /* 0x040fe40003f42270 */
[C---:B------:R-:W-:Y:S02]  /*07a0*/  ISETP.EQ.AND P1, PT, R27.reuse, -0xc, PT ;  /* 0xfffffff41b00780c */ /* 0x040fe40003f22270 */
[C---:B------:R-:W-:Y:S02]  /*07b0*/  ISETP.EQ.AND P0, PT, R27.reuse, -0x8, PT ;  /* 0xfffffff81b00780c */ /* 0x040fe40003f02270 */
[----:B------:R-:W-:-:S03]  /*07c0*/  ISETP.EQ.AND P5, PT, R27, RZ, PT ;  /* 0x000000ff1b00720c */ /* 0x000fc60003fa2270 */
[----:B------:R-:W-:Y:S01]  /*07d0*/  @P3 IMAD.MOV.U32 R25, RZ, RZ, R15 ;  /* 0x000000ffff193224 */ /* 0x000fe200078e000f */
[C---:B------:R-:W-:Y:S01]  /*07e0*/  ISETP.EQ.AND P3, PT, R27.reuse, -0x4, PT ;  /* 0xfffffffc1b00780c */ /* 0x040fe20003f62270 */
[--C-:B------:R-:W-:Y:S01]  /*07f0*/  @P4 IMAD.MOV.U32 R25, RZ, RZ, R16.reuse ;  /* 0x000000ffff194224 */ /* 0x100fe200078e0010 */
[----:B------:R-:W-:Y:S01]  /*0800*/  @P4 MOV R26, R15 ;  /* 0x0000000f001a4202 */ /* 0x000fe20000000f00 */
[----:B------:R-:W-:Y:S01]  /*0810*/  @P2 IMAD.MOV.U32 R25, RZ, RZ, R17 ;  /* 0x000000ffff192224 */ /* 0x000fe200078e0011 */
[----:B------:R-:W-:Y:S01]  /*0820*/  ISETP.EQ.AND P4, PT, R27, 0x4, PT ;  /* 0x000000041b00780c */ /* 0x000fe20003f82270 */
[----:B------:R-:W-:Y:S01]  /*0830*/  @P2 IMAD.MOV.U32 R26, RZ, RZ, R16 ;  /* 0x000000ffff1a2224 */ /* 0x000fe200078e0010 */
[----:B------:R-:W-:Y:S01]  /*0840*/  @P1 MOV R25, R18 ;  /* 0x0000001200191202 */ /* 0x000fe20000000f00 */
[----:B------:R-:W-:Y:S02]  /*0850*/  @P0 IMAD.MOV.U32 R25, RZ, RZ, R19 ;  /* 0x000000ffff190224 */ /* 0x000fe400078e0013 */
[----:B------:R-:W-:-:S02]  /*0860*/  @P1 IMAD.MOV.U32 R26, RZ, RZ, R17 ;  /* 0x000000ffff1a1224 */ /* 0x000fc400078e0011 */
[----:B------:R-:W-:Y:S02]  /*0870*/  @P0 IMAD.MOV.U32 R26, RZ, RZ, R18 ;  /* 0x000000ffff1a0224 */ /* 0x000fe400078e0012 */
[----:B------:R-:W-:Y:S02]  /*0880*/  @P3 IMAD.MOV.U32 R25, RZ, RZ, R20 ;  /* 0x000000ffff193224 */ /* 0x000fe400078e0014 */
[----:B------:R-:W-:Y:S02]  /*0890*/  @P5 IMAD.MOV.U32 R25, RZ, RZ, R21 ;  /* 0x000000ffff195224 */ /* 0x000fe400078e0015 */
[----:B------:R-:W-:Y:S01]  /*08a0*/  @P3 IMAD.MOV.U32 R26, RZ, RZ, R19 ;  /* 0x000000ffff1a3224 */ /* 0x000fe200078e0013 */
[----:B------:R-:W-:Y:S01]  /*08b0*/  @P5 MOV R26, R20 ;  /* 0x00000014001a5202 */ /* 0x000fe20000000f00 */
[----:B------:R-:W-:Y:S02]  /*08c0*/  @P4 IMAD.MOV.U32 R26, RZ, RZ, R21 ;  /* 0x000000ffff1a4224 */ /* 0x000fe400078e0015 */
[----:B------:R-:W-:Y:S01]  /*08d0*/  IMAD.MOV.U32 R28, RZ, RZ, R25 ;  /* 0x000000ffff1c7224 */ /* 0x000fe200078e0019 */
[----:B------:R-:W-:Y:S06]  /*08e0*/  @!P6 BRA `(.L_x_8) ;  /* 0x00000000002ce947 */ /* 0x000fec0003800000 */
[----:B------:R-:W-:Y:S01]  /*08f0*/  @P2 IMAD.MOV.U32 R25, RZ, RZ, R15 ;  /* 0x000000ffff192224 */ /* 0x000fe200078e000f */
[----:B------:R-:W-:Y:S01]  /*0900*/  @P1 MOV R25, R16 ;  /* 0x0000001000191202 */ /* 0x000fe20000000f00 */
[----:B------:R-:W-:Y:S01]  /*0910*/  @P0 IMAD.MOV.U32 R25, RZ, RZ, R17 ;  /* 0x000000ffff190224 */ /* 0x000fe200078e0011 */
[----:B------:R-:W-:Y:S01]  /*0920*/  ISETP.EQ.AND P0, PT, R27, 0x8, PT ;  /* 0x000000081b00780c */ /* 0x000fe20003f02270 */
[----:B------:R-:W-:Y:S01]  /*0930*/  @P3 IMAD.MOV.U32 R25, RZ, RZ, R18 ;  /* 0x000000ffff193224 */ /* 0x000fe200078e0012 */
[----:B------:R-:W-:Y:S01]  /*0940*/  LOP3.LUT R27, R24, 0x1f, RZ, 0xc0, !PT ;  /* 0x0000001f181b7812 */ /* 0x000fe200078ec0ff */
[----:B------:R-:W-:Y:S02]  /*0950*/  @P5 IMAD.MOV.U32 R25, RZ, RZ, R19 ;  /* 0x000000ffff195224 */ /* 0x000fe400078e0013 */
[----:B------:R-:W-:Y:S01]  /*0960*/  @P4 IMAD.MOV.U32 R25, RZ, RZ, R20 ;  /* 0x000000ffff194224 */ /* 0x000fe200078e0014 */
[----:B------:R-:W-:-:S07]  /*0970*/  SHF.L.W.U32.HI R28, R26, R27, R28 ;  /* 0x0000001b1a1c7219 */ /* 0x000fce0000010e1c */
[----:B------:R-:W-:-:S04]  /*0980*/  @P0 MOV R25, R21 ;  /* 0x0000001500190202 */ /* 0x000fc80000000f00 */
[----:B------:R-:W-:-:S07]  /*0990*/  SHF.L.W.U32.HI R26, R25, R27, R26 ;  /* 0x0000001b191a7219 */ /* 0x000fce0000010e1a */
.L_x_8:
[C---:B------:R-:W-:Y:S01]  /*09a0*/  SHF.L.W.U32.HI R29, R26.reuse, 0x2, R28 ;  /* 0x000000021a1d7819 */ /* 0x040fe20000010e1c */
[----:B------:R-:W-:Y:S01]  /*09b0*/  IMAD.SHL.U32 R24, R26, 0x4, RZ ;  /* 0x000000041a187824 */ /* 0x000fe200078e00ff */
[----:B------:R-:W-:Y:S01]  /*09c0*/  UMOV UR4, 0x54442d19 ;  /* 0x54442d1900047882 */ /* 0x000fe20000000000 */
[----:B------:R-:W-:Y:S01]  /*09d0*/  UMOV UR5, 0x3bf921fb ;  /* 0x3bf921fb00057882 */ /* 0x000fe20000000000 */
[----:B------:R-:W-:Y:S02]  /*09e0*/  SHF.R.S32.HI R21, RZ, 0x1f, R29 ;  /* 0x0000001fff157819 */ /* 0x000fe4000001141d */
[----:B------:R-:W-:Y:S02]  /*09f0*/  ISETP.GE.AND P0, PT, R10, RZ, PT ;  /* 0x000000ff0a00720c */ /* 0x000fe40003f06270 */
[C---:B------:R-:W-:Y:S02]  /*0a00*/  LOP3.LUT R24, R21.reuse, R24, RZ, 0x3c, !PT ;  /* 0x0000001815187212 */ /* 0x040fe400078e3cff */
[----:B------:R-:W-:-:S02]  /*0a10*/  LOP3.LUT R25, R21, R29, RZ, 0x3c, !PT ;  /* 0x0000001d15197212 */ /* 0x000fc400078e3cff */
[----:B------:R-:W-:Y:S02]  /*0a20*/  SHF.R.U32.HI R28, RZ, 0x1e, R28 ;  /* 0x0000001eff1c7819 */ /* 0x000fe4000001161c */
[C---:B------:R-:W-:Y:S02]  /*0a30*/  LOP3.LUT R21, R29.reuse, R10, RZ, 0x3c, !PT ;  /* 0x0000000a1d157212 */ /* 0x040fe400078e3cff */
[----:B------:R-:W0:Y:S01]  /*0a40*/  I2F.F64.S64 R24, R24 ;  /* 0x0000001800187312 */ /* 0x000e220000301c00 */
[----:B------:R-:W-:Y:S02]  /*0a50*/  LEA.HI R29, R29, R28, RZ, 0x1 ;  /* 0x0000001c1d1d7211 */ /* 0x000fe400078f08ff */
[----:B------:R-:W-:-:S03]  /*0a60*/  ISETP.GE.AND P1, PT, R21, RZ, PT ;  /* 0x000000ff1500720c */ /* 0x000fc60003f26270 */
[----:B------:R-:W-:-:S04]  /*0a70*/  IMAD.MOV R21, RZ, RZ, -R29 ;  /* 0x000000ffff157224 */ /* 0x000fc800078e0a1d */
[----:B------:R-:W-:Y:S01]  /*0a80*/  @!P0 IMAD.MOV.U32 R29, RZ, RZ, R21 ;  /* 0x000000ffff1d8224 */ /* 0x000fe200078e0015 */
[----:B0-----:R-:W-:-:S10]  /*0a90*/  DMUL R26, R24, UR4 ;  /* 0x00000004181a7c28 */ /* 0x001fd40008000000 */
[----:B------:R-:W0:Y:S02]  /*0aa0*/  F2F.F32.F64 R26, R26 ;  /* 0x0000001a001a7310 */ /* 0x000e240000301000 */
[----:B0-----:R-:W-:-:S07]  /*0ab0*/  FSEL R24, -R26, R26, !P1 ;  /* 0x0000001a1a187208 */ /* 0x001fce0004800100 */
.L_x_6:
[----:B------:R-:W-:Y:S02]  /*0ac0*/  IMAD.MOV.U32 R21, RZ, RZ, 0x37cbac00 ;  /* 0x37cbac00ff157424 */ /* 0x000fe400078e00ff */
[----:B------:R-:W-:Y:S01]  /*0ad0*/  FMUL R26, R24, R24 ;  /* 0x00000018181a7220 */ /* 0x000fe20000400000 */
[C---:B------:R-:W-:Y:S01]  /*0ae0*/  LOP3.LUT R27, R29.reuse, 0x1, RZ, 0xc0, !PT ;  /* 0x000000011d1b7812 */ /* 0x040fe200078ec0ff */
[----:B------:R-:W-:Y:S01]  /*0af0*/  VIADD R30, R29, 0x1 ;  /* 0x000000011d1e7836 */ /* 0x000fe20000000000 */
[----:B------:R-:W-:Y:S01]  /*0b00*/  MOV R28, 0x3c0885e4 ;  /* 0x3c0885e4001c7802 */ /* 0x000fe20000000f00 */
[----:B------:R-:W-:Y:S01]  /*0b10*/  FFMA R25, R26, R21, -0.0013887860113754868507 ;  /* 0xbab607ed1a197423 */ /* 0x000fe20000000015 */
[----:B------:R-:W-:Y:S01]  /*0b20*/  ISETP.NE.U32.AND P0, PT, R27, 0x1, PT ;  /* 0x000000011b00780c */ /* 0x000fe20003f05070 */
[----:B------:R-:W-:Y:S01]  /*0b30*/  IMAD.MOV.U32 R29, RZ, RZ, 0x3e2aaaa8 ;  /* 0x3e2aaaa8ff1d7424 */ /* 0x000fe200078e00ff */
[----:B------:R-:W-:Y:S02]  /*0b40*/  LOP3.LUT P1, RZ, R30, 0x2, RZ, 0xc0, !PT ;  /* 0x000000021eff7812 */ /* 0x000fe4000782c0ff */
[----:B------:R-:W-:-:S02]  /*0b50*/  FSEL R25, R25, -0.00019574658654164522886, P0 ;  /* 0xb94d415319197808 */ /* 0x000fc40000000000 */
[----:B------:R-:W-:Y:S02]  /*0b60*/  FSEL R27, R28, 0.041666727513074874878, !P0 ;  /* 0x3d2aaabb1c1b7808 */ /* 0x000fe40004000000 */
[----:B------:R-:W-:Y:S02]  /*0b70*/  FSEL R31, R24, 1, !P0 ;  /* 0x3f800000181f7808 */ /* 0x000fe40004000000 */
[----:B------:R-:W-:Y:S01]  /*0b80*/  FSEL R30, -R29, -0.4999999701976776123, !P0 ;  /* 0xbeffffff1d1e7808 */ /* 0x000fe20004000100 */
[----:B------:R-:W-:Y:S01]  /*0b90*/  FFMA R25, R26, R25, R27 ;  /* 0x000000191a197223 */ /* 0x000fe2000000001b */
[----:B------:R-:W-:Y:S01]  /*0ba0*/  FSETP.GE.AND P0, PT, |R10|, 105615, PT ;  /* 0x47ce47800a00780b */ /* 0x000fe20003f06200 */
[C---:B------:R-:W-:Y:S02]  /*0bb0*/  FFMA R24, R26.reuse, R31, RZ ;  /* 0x0000001f1a187223 */ /* 0x040fe400000000ff */
[----:B------:R-:W-:Y:S01]  /*0bc0*/  FFMA R25, R26, R25, R30 ;  /* 0x000000191a197223 */ /* 0x000fe2000000001e */
[----:B------:R-:W-:-:S03]  /*0bd0*/  IMAD.MOV.U32 R30, RZ, RZ, R14 ;  /* 0x000000ffff1e7224 */ /* 0x000fc600078e000e */
[----:B------:R-:W-:Y:S01]  /*0be0*/  FFMA R31, R24, R25, R31 ;  /* 0x00000019181f7223 */ /* 0x000fe2000000001f */
[----:B------:R-:W-:-:S03]  /*0bf0*/  IMAD.MOV.U32 R24, RZ, RZ, R13 ;  /* 0x000000ffff187224 */ /* 0x000fc600078e000d */
[----:B------:R-:W-:Y:S02]  /*0c00*/  @P1 FADD R31, RZ, -R31 ;  /* 0x8000001fff1f1221 */ /* 0x000fe40000000000 */
[----:B------:R-:W-:Y:S05]  /*0c10*/  @!P0 BRA `(.L_x_9) ;  /* 0x0000000400688947 */ /* 0x000fea0003800000 */
[----:B------:R-:W-:-:S13]  /*0c20*/  FSETP.NEU.AND P0, PT, |R10|, +INF , PT ;  /* 0x7f8000000a00780b */ /* 0x000fda0003f0d200 */
[----:B------:R-:W-:Y:S01]  /*0c30*/  @!P0 FMUL R24, RZ, R10 ;  /* 0x0000000aff188220 */ /* 0x000fe20000400000 */
[----:B------:R-:W-:Y:S01]  /*0c40*/  @!P0 MOV R30, RZ ;  /* 0x000000ff001e8202 */ /* 0x000fe20000000f00 */
[----:B------:R-:W-:Y:S06]  /*0c50*/  @!P0 BRA `(.L_x_9) ;  /* 0x0000000400588947 */ /* 0x000fec0003800000 */
[----:B------:R-:W-:Y:S02]  /*0c60*/  IMAD.SHL.U32 R24, R10, 0x100, RZ ;  /* 0x000001000a187824 */ /* 0x000fe400078e00ff */
[----:B------:R-:W-:Y:S02]  /*0c70*/  IMAD.MOV.U32 R33, RZ, RZ, RZ ;  /* 0x000000ffff217224 */ /* 0x000fe400078e00ff */
[----:B------:R-:W-:Y:S01]  /*0c80*/  IMAD.MOV.U32 R37, RZ, RZ, RZ ;  /* 0x000000ffff257224 */ /* 0x000fe200078e00ff */
[----:B------:R-:W-:Y:S01]  /*0c90*/  LOP3.LUT R39, R24, 0x80000000, RZ, 0xfc, !PT ;  /* 0x8000000018277812 */ /* 0x000fe200078efcff */
[----:B------:R-:W-:-:S07]  /*0ca0*/  IMAD.MOV.U32 R35, RZ, RZ, RZ ;  /* 0x000000ffff237224 */ /* 0x000fce00078e00ff */
.L_x_10:
[----:B------:R-:W0:Y:S02]  /*0cb0*/  LDC.64 R24, c[0x4][RZ] ;  /* 0x01000000ff187b82 */ /* 0x000e240000000a00 */
[----:B0-----:R-:W-:-:S05]  /*0cc0*/  IMAD.WIDE.U32 R26, R35, 0x4, R24 ;  /* 0x00000004231a7825 */ /* 0x001fca00078e0018 */
[----:B------:R-:W2:Y:S01]  /*0cd0*/  LDG.E.CONSTANT R24, desc[UR10][R26.64] ;  /* 0x0000000a1a187981 */ /* 0x000ea2000c1e9900 */
[C---:B------:R-:W-:Y:S01]  /*0ce0*/  SHF.L.U32 R30, R35.reuse, 0x2, RZ ;  /* 0x00000002231e7819 */ /* 0x040fe200000006ff */
[----:B------:R-:W-:-:S03]  /*0cf0*/  VIADD R35, R35, 0x1 ;  /* 0x0000000123237836 */ /* 0x000fc60000000000 */
[C---:B------:R-:W-:Y:S02]  /*0d00*/  ISETP.EQ.AND P0, PT, R30.reuse, RZ, PT ;  /* 0x000000ff1e00720c */ /* 0x040fe40003f02270 */
[C---:B------:R-:W-:Y:S02]  /*0d10*/  ISETP.EQ.AND P5, PT, R30.reuse, 0x4, PT ;  /* 0x000000041e00780c */ /* 0x040fe40003fa2270 */
[C---:B------:R-:W-:Y:S02]  /*0d20*/  ISETP.EQ.AND P4, PT, R30.reuse, 0x8, PT ;  /* 0x000000081e00780c */ /* 0x040fe40003f82270 */
[C---:B------:R-:W-:Y:S02]  /*0d30*/  ISETP.EQ.AND P3, PT, R30.reuse, 0xc, PT ;  /* 0x0000000c1e00780c */ /* 0x040fe40003f62270 */
[C---:B------:R-:W-:Y:S02]  /*0d40*/  ISETP.EQ.AND P2, PT, R30.reuse, 0x10, PT ;  /* 0x000000101e00780c */ /* 0x040fe40003f42270 */
[----:B------:R-:W-:Y:S01]  /*0d50*/  ISETP.EQ.AND P1, PT, R30, 0x14, PT ;  /* 0x000000141e00780c */ /* 0x000fe20003f22270 */
[----:B--2---:R-:W-:-:S03]  /*0d60*/  IMAD.WIDE.U32 R24, R24, R39, RZ ;  /* 0x0000002718187225 */ /* 0x004fc600078e00ff */
[----:B------:R-:W-:-:S04]  /*0d70*/  IADD3 R24, P6, PT, R24, R33, RZ ;  /* 0x0000002118187210 */ /* 0x000fc80007fde0ff */
[----:B------:R-:W-:Y:S01]  /*0d80*/  @P4 MOV R17, R24 ;  /* 0x0000001800114202 */ /* 0x000fe20000000f00 */
[----:B------:R-:W-:Y:S01]  /*0d90*/  IMAD.X R33, R25, 0x1, R37, P6 ;  /* 0x0000000119217824 */ /* 0x000fe200030e0625 */
[----:B------:R-:W-:Y:S01]  /*0da0*/  ISETP.NE.AND P6, PT, R35, 0x6, PT ;  /* 0x000000062300780c */ /* 0x000fe20003fc5270 */
[--C-:B------:R-:W-:Y:S02]  /*0db0*/  @P0 IMAD.MOV.U32 R15, RZ, RZ, R24.reuse ;  /* 0x000000ffff0f0224 */ /* 0x100fe400078e0018 */
[--C-:B------:R-:W-:Y:S02]  /*0dc0*/  @P5 IMAD.MOV.U32 R16, RZ, RZ, R24.reuse ;  /* 0x000000ffff105224 */ /* 0x100fe400078e0018 */
[--C-:B------:R-:W-:Y:S02]  /*0dd0*/  @P3 IMAD.MOV.U32 R18, RZ, RZ, R24.reuse ;  /* 0x000000ffff123224 */ /* 0x100fe400078e0018 */
[--C-:B------:R-:W-:Y:S02]  /*0de0*/  @P2 IMAD.MOV.U32 R19, RZ, RZ, R24.reuse ;  /* 0x000000ffff132224 */ /* 0x100fe400078e0018 */
[----:B------:R-:W-:-:S04]  /*0df0*/  @P1 IMAD.MOV.U32 R20, RZ, RZ, R24 ;  /* 0x000000ffff141224 */ /* 0x000fc800078e0018 */
[----:B------:R-:W-:Y:S05]  /*0e00*/  @P6 BRA `(.L_x_10) ;  /* 0xfffffffc00a86947 */ /* 0x000fea000383ffff */
[----:B------:R-:W-:-:S04]  /*0e10*/  SHF.R.U32.HI R26, RZ, 0x17, R10 ;  /* 0x00000017ff1a7819 */ /* 0x000fc8000001160a */
[C---:B------:R-:W-:Y:S02]  /*0e20*/  LOP3.LUT R24, R26.reuse, 0xe0, RZ, 0xc0, !PT ;  /* 0x000000e01a187812 */ /* 0x040fe400078ec0ff */
[----:B------:R-:W-:-:S03]  /*0e30*/  LOP3.LUT P6, RZ, R26, 0x1f, RZ, 0xc0, !PT ;  /* 0x0000001f1aff7812 */ /* 0x000fc600078cc0ff */
[----:B------:R-:W-:-:S05]  /*0e40*/  VIADD R24, R24, 0xffffff80 ;  /* 0xffffff8018187836 */ /* 0x000fca0000000000 */
[----:B------:R-:W-:-:S04]  /*0e50*/  SHF.R.U32.HI R24, RZ, 0x5, R24 ;  /* 0x00000005ff187819 */ /* 0x000fc80000011618 */
[----:B------:R-:W-:-:S04]  /*0e60*/  LEA R27, -R24, RZ, 0x2 ;  /* 0x000000ff181b7211 */ /* 0x000fc800078e11ff */
[C---:B------:R-:W-:Y:S02]  /*0e70*/  ISETP.EQ.AND P3, PT, R27.reuse, -0x18, PT ;  /* 0xffffffe81b00780c */ /* 0x040fe40003f62270 */
[C---:B------:R-:W-:Y:S02]  /*0e80*/  ISETP.EQ.AND P4, PT, R27.reuse, -0x14, PT ;  /* 0xffffffec1b00780c */ /* 0x040fe40003f82270 */
[C---:B------:R-:W-:Y:S02]  /*0e90*/  ISETP.EQ.AND P2, PT, R27.reuse, -0x10, PT ;  /* 0xfffffff01b00780c */ /* 0x040fe40003f42270 */
[C---:B------:R-:W-:Y:S02]  /*0ea0*/  ISETP.EQ.AND P1, PT, R27.reuse, -0xc, PT ;  /* 0xfffffff41b00780c */ /* 0x040fe40003f22270 */
[C---:B------:R-:W-:Y:S02]  /*0eb0*/  ISETP.EQ.AND P0, PT, R27.reuse, -0x8, PT ;  /* 0xfffffff81b00780c */ /* 0x040fe40003f02270 */
[----:B------:R-:W-:-:S03]  /*0ec0*/  ISETP.EQ.AND P5, PT, R27, 0x4, PT ;  /* 0x000000041b00780c */ /* 0x000fc60003fa2270 */
[--C-:B------:R-:W-:Y:S01]  /*0ed0*/  @P3 IMAD.MOV.U32 R24, RZ, RZ, R15.reuse ;  /* 0x000000ffff183224 */ /* 0x100fe200078e000f */
[C---:B------:R-:W-:Y:S01]  /*0ee0*/  ISETP.EQ.AND P3, PT, R27.reuse, -0x4, PT ;  /* 0xfffffffc1b00780c */ /* 0x040fe20003f62270 */
[----:B------:R-:W-:Y:S02]  /*0ef0*/  @P4 IMAD.MOV.U32 R25, RZ, RZ, R15 ;  /* 0x000000ffff194224 */ /* 0x000fe400078e000f */
[----:B------:R-:W-:Y:S01]  /*0f00*/  @P4 IMAD.MOV.U32 R24, RZ, RZ, R16 ;  /* 0x000000ffff184224 */ /* 0x000fe200078e0010 */
[----:B------:R-:W-:Y:S01]  /*0f10*/  ISETP.EQ.AND P4, PT, R27, RZ, PT ;  /* 0x000000ff1b00720c */ /* 0x000fe20003f82270 */
[----:B------:R-:W-:Y:S01]  /*0f20*/  @P2 IMAD.MOV.U32 R24, RZ, RZ, R17 ;  /* 0x000000ffff182224 */ /* 0x000fe200078e0011 */
[----:B------:R-:W-:Y:S01]  /*0f30*/  @P2 MOV R25, R16 ;  /* 0x0000001000192202 */ /* 0x000fe20000000f00 */
[----:B------:R-:W-:Y:S02]  /*0f40*/  @P1 IMAD.MOV.U32 R24, RZ, RZ, R18 ;  /* 0x000000ffff181224 */ /* 0x000fe400078e0012 */
[----:B------:R-:W-:-:S02]  /*0f50*/  @P0 IMAD.MOV.U32 R24, RZ, RZ, R19 ;  /* 0x000000ffff180224 */ /* 0x000fc400078e0013 */
[----:B------:R-:W-:Y:S01]  /*0f60*/  @P1 IMAD.MOV.U32 R25, RZ, RZ, R17 ;  /* 0x000000ffff191224 */ /* 0x000fe200078e0011 */
[----:B------:R-:W-:Y:S01]  /*0f70*/  @P0 MOV R25, R18 ;  /* 0x0000001200190202 */ /* 0x000fe20000000f00 */
[----:B------:R-:W-:Y:S02]  /*0f80*/  @P3 IMAD.MOV.U32 R24, RZ, RZ, R20 ;  /* 0x000000ffff183224 */ /* 0x000fe400078e0014 */
[----:B------:R-:W-:Y:S02]  /*0f90*/  @P3 IMAD.MOV.U32 R25, RZ, RZ, R19 ;  /* 0x000000ffff193224 */ /* 0x000fe400078e0013 */
[--C-:B------:R-:W-:Y:S01]  /*0fa0*/  @P4 IMAD.MOV.U32 R24, RZ, RZ, R33.reuse ;  /* 0x000000ffff184224 */ /* 0x100fe200078e0021 */
[----:B------:R-:W-:Y:S01]  /*0fb0*/  @P4 MOV R25, R20 ;  /* 0x0000001400194202 */ /* 0x000fe20000000f00 */
[----:B------:R-:W-:Y:S02]  /*0fc0*/  @P5 IMAD.MOV.U32 R25, RZ, RZ, R33 ;  /* 0x000000ffff195224 */ /* 0x000fe400078e0021 */
[----:B------:R-:W-:Y:S01]  /*0fd0*/  IMAD.MOV.U32 R30, RZ, RZ, R24 ;  /* 0x000000ffff1e7224 */ /* 0x000fe200078e0018 */
[----:B------:R-:W-:Y:S06]  /*0fe0*/  @!P6 BRA `(.L_x_11) ;  /* 0x00000000002ce947 */ /* 0x000fec0003800000 */
[----:B------:R-:W-:Y:S01]  /*0ff0*/  @P2 MOV R24, R15 ;  /* 0x0000000f00182202 */ /* 0x000fe20000000f00 */
[----:B------:R-:W-:Y:S01]  /*1000*/  @P1 IMAD.MOV.U32 R24, RZ, RZ, R16 ;  /* 0x000000ffff181224 */ /* 0x000fe200078e0010 */
[----:B------:R-:W-:Y:S01]  /*1010*/  LOP3.LUT R26, R26, 0x1f, RZ, 0xc0, !PT ;  /* 0x0000001f1a1a7812 */ /* 0x000fe200078ec0ff */
[----:B------:R-:W-:Y:S01]  /*1020*/  @P0 IMAD.MOV.U32 R24, RZ, RZ, R17 ;  /* 0x000000ffff180224 */ /* 0x000fe200078e0011 */
[----:B------:R-:W-:Y:S01]  /*1030*/  ISETP.EQ.AND P0, PT, R27, 0x8, PT ;  /* 0x000000081b00780c */ /* 0x000fe20003f02270 */
[----:B------:R-:W-:Y:S01]  /*1040*/  @P3 IMAD.MOV.U32 R24, RZ, RZ, R18 ;  /* 0x000000ffff183224 */ /* 0x000fe200078e0012 */
[----:B------:R-:W-:Y:S01]  /*1050*/  @P4 MOV R24, R19 ;  /* 0x0000001300184202 */ /* 0x000fe20000000f00 */
[----:B------:R-:W-:Y:S01]  /*1060*/  @P5 IMAD.MOV.U32 R24, RZ, RZ, R20 ;  /* 0x000000ffff185224 */ /* 0x000fe200078e0014 */
[----:B------:R-:W-:-:S09]  /*1070*/  SHF.L.W.U32.HI R30, R25, R26, R30 ;  /* 0x0000001a191e7219 */ /* 0x000fd20000010e1e */
[----:B------:R-:W-:-:S05]  /*1080*/  @P0 IMAD.MOV.U32 R24, RZ, RZ, R33 ;  /* 0x000000ffff180224 */ /* 0x000fca00078e0021 */
[----:B------:R-:W-:-:S07]  /*1090*/  SHF.L.W.U32.HI R25, R24, R26, R25 ;  /* 0x0000001a18197219 */ /* 0x000fce0000010e19 */
.L_x_11:
        /* <DEDUP_REMOVED lines=12> */
[----:B------:R-:W-:Y:S02]  /*1160*/  ISETP.GE.AND P0, PT, R32, RZ, PT ;  /* 0x000000ff2000720c */ /* 0x000fe40003f06270 */
[----:B------:R-:W-:-:S05]  /*1170*/  IADD3 R32, PT, PT, -R30, RZ, RZ ;  /* 0x000000ff1e207210 */ /* 0x000fca0007ffe1ff */
[----:B------:R-:W-:Y:S01]  /*1180*/  @!P1 IMAD.MOV.U32 R30, RZ, RZ, R32 ;  /* 0x000000ffff1e9224 */ /* 0x000fe200078e0020 */
[----:B0-----:R-:W-:-:S10]  /*1190*/  DMUL R26, R24, UR4 ;  /* 0x00000004181a7c28 */ /* 0x001fd40008000000 */
[----:B------:R-:W0:Y:S02]  /*11a0*/  F2F.F32.F64 R26, R26 ;  /* 0x0000001a001a7310 */ /* 0x000e240000301000 */
[----:B0-----:R-:W-:-:S07]  /*11b0*/  FSEL R24, -R26, R26, !P0 ;  /* 0x0000001a1a187208 */ /* 0x001fce0004000100 */
.L_x_9:
[----:B------:R-:W-:Y:S01]  /*11c0*/  FMUL R25, R24, R24 ;  /* 0x0000001818197220 */ /* 0x000fe20000400000 */
[C---:B------:R-:W-:Y:S01]  /*11d0*/  LOP3.LUT R27, R30.reuse, 0x1, RZ, 0xc0, !PT ;  /* 0x000000011e1b7812 */ /* 0x040fe200078ec0ff */
[----:B------:R-:W-:Y:S01]  /*11e0*/  FADD R11, |R31|, R11 ;  /* 0x0000000b1f0b7221 */ /* 0x000fe20000000200 */
[----:B------:R-:W-:Y:S01]  /*11f0*/  LOP3.LUT P1, RZ, R30, 0x2, RZ, 0xc0, !PT ;  /* 0x000000021eff7812 */ /* 0x000fe2000782c0ff */
[----:B------:R-:W-:Y:S01]  /*1200*/  FFMA R26, R25, R21, -0.0013887860113754868507 ;  /* 0xbab607ed191a7423 */ /* 0x000fe20000000015 */
[----:B------:R-:W-:-:S04]  /*1210*/  ISETP.NE.U32.AND P0, PT, R27, 0x1, PT ;  /* 0x000000011b00780c */ /* 0x000fc80003f05070 */
[----:B------:R-:W-:Y:S02]  /*1220*/  FSEL R26, R26, -0.00019574658654164522886, !P0 ;  /* 0xb94d41531a1a7808 */ /* 0x000fe40004000000 */
[----:B------:R-:W-:Y:S02]  /*1230*/  FSEL R32, R28, 0.041666727513074874878, P0 ;  /* 0x3d2aaabb1c207808 */ /* 0x000fe40000000000 */
[----:B------:R-:W-:Y:S01]  /*1240*/  FSEL R30, R24, 1, P0 ;  /* 0x3f800000181e7808 */ /* 0x000fe20000000000 */
[----:B------:R-:W-:Y:S01]  /*1250*/  IMAD.MOV.U32 R24, RZ, RZ, R13 ;  /* 0x000000ffff187224 */ /* 0x000fe200078e000d */
[----:B------:R-:W-:Y:S01]  /*1260*/  FSEL R33, -R29, -0.4999999701976776123, P0 ;  /* 0xbeffffff1d217808 */ /* 0x000fe20000000100 */
[C---:B------:R-:W-:Y:S01]  /*1270*/  FFMA R26, R25.reuse, R26, R32 ;  /* 0x0000001a191a7223 */ /* 0x040fe20000000020 */
[----:B------:R-:W-:Y:S01]  /*1280*/  FSETP.GE.AND P0, PT, |R10|, 105615, PT ;  /* 0x47ce47800a00780b */ /* 0x000fe20003f06200 */
[----:B------:R-:W-:Y:S01]  /*1290*/  FFMA R27, R25, R30, RZ ;  /* 0x0000001e191b7223 */ /* 0x000fe200000000ff */
[----:B------:R-:W-:-:S02]  /*12a0*/  IMAD.MOV.U32 R32, RZ, RZ, R14 ;  /* 0x000000ffff207224 */ /* 0x000fc400078e000e */
[----:B------:R-:W-:-:S04]  /*12b0*/  FFMA R26, R25, R26, R33 ;  /* 0x0000001a191a7223 */ /* 0x000fc80000000021 */
[----:B------:R-:W-:-:S04]  /*12c0*/  FFMA R30, R27, R26, R30 ;  /* 0x0000001a1b1e7223 */ /* 0x000fc8000000001e */
[----:B------:R-:W-:-:S04]  /*12d0*/  @P1 FADD R30, RZ, -R30 ;  /* 0x8000001eff1e1221 */ /* 0x000fc80000000000 */
[----:B------:R-:W-:Y:S01]  /*12e0*/  FADD R12, |R30|, R12 ;  /* 0x0000000c1e0c7221 */ /* 0x000fe20000000200 */
[----:B------:R-:W-:Y:S06]  /*12f0*/  @!P0 BRA `(.L_x_12) ;  /* 0x0000000400688947 */ /* 0x000fec0003800000 */
[----:B------:R-:W-:-:S13]  /*1300*/  FSETP.NEU.AND P0, PT, |R10|, +INF , PT ;  /* 0x7f8000000a00780b */ /* 0x000fda0003f0d200 */
[----:B------:R-:W-:Y:S01]  /*1310*/  @!P0 FMUL R24, RZ, R10 ;  /* 0x0000000aff188220 */ /* 0x000fe20000400000 */
[----:B------:R-:W-:Y:S01]  /*1320*/  @!P0 MOV R32, RZ ;  /* 0x000000ff00208202 */ /* 0x000fe20000000f00 */
[----:B------:R-:W-:Y:S06]  /*1330*/  @!P0 BRA `(.L_x_12) ;  /* 0x0000000400588947 */ /* 0x000fec0003800000 */
[----:B------:R-:W-:Y:S02]  /*1340*/  IMAD.SHL.U32 R24, R10, 0x100, RZ ;  /* 0x000001000a187824 */ /* 0x000fe400078e00ff */
[----:B------:R-:W-:Y:S02]  /*1350*/  HFMA2 R35, -RZ, RZ, 0, 0 ;  /* 0x00000000ff237431 */ /* 0x000fe400000001ff */
[----:B------:R-:W-:Y:S02]  /*1360*/  IMAD.MOV.U32 R33, RZ, RZ, RZ ;  /* 0x000000ffff217224 */ /* 0x000fe400078e00ff */
[----:B------:R-:W-:Y:S01]  /*1370*/  IMAD.MOV.U32 R37, RZ, RZ, RZ ;  /* 0x000000ffff257224 */ /* 0x000fe200078e00ff */
[----:B------:R-:W-:-:S07]  /*1380*/  LOP3.LUT R39, R24, 0x80000000, RZ, 0xfc, !PT ;  /* 0x8000000018277812 */ /* 0x000fce00078efcff */
.L_x_13:
[----:B------:R-:W0:Y:S02]  /*1390*/  LDC.64 R24, c[0x4][RZ] ;  /* 0x01000000ff187b82 */ /* 0x000e240000000a00 */
[----:B0-----:R-:W-:-:S06]  /*13a0*/  IMAD.WIDE.U32 R24, R35, 0x4, R24 ;  /* 0x0000000423187825 */ /* 0x001fcc00078e0018 */
[----:B------:R-:W2:Y:S01]  /*13b0*/  LDG.E.CONSTANT R24, desc[UR10][R24.64] ;  /* 0x0000000a18187981 */ /* 0x000ea2000c1e9900 */
[C---:B------:R-:W-:Y:S02]  /*13c0*/  IMAD.SHL.U32 R32, R35.reuse, 0x4, RZ ;  /* 0x0000000423207824 */ /* 0x040fe400078e00ff */
        /* <DEDUP_REMOVED lines=9> */
[-C--:B------:R-:W-:Y:S01]  /*1460*/  @P0 MOV R15, R26.reuse ;  /* 0x0000001a000f0202 */ /* 0x080fe20000000f00 */
[----:B------:R-:W-:Y:S01]  /*1470*/  IMAD.X R33, R27, 0x1, R37, P6 ;  /* 0x000000011b217824 */ /* 0x000fe200030e0625 */
[----:B------:R-:W-:Y:S01]  /*1480*/  ISETP.NE.AND P6, PT, R35, 0x6, PT ;  /* 0x000000062300780c */ /* 0x000fe20003fc5270 */
[--C-:B------:R-:W-:Y:S01]  /*1490*/  @P5 IMAD.MOV.U32 R16, RZ, RZ, R26.reuse ;  /* 0x000000ffff105224 */ /* 0x100fe200078e001a */
[----:B------:R-:W-:Y:S01]  /*14a0*/  @P2 MOV R19, R26 ;  /* 0x0000001a00132202 */ /* 0x000fe20000000f00 */
[--C-:B------:R-:W-:Y:S02]  /*14b0*/  @P4 IMAD.MOV.U32 R17, RZ, RZ, R26.reuse ;  /* 0x000000ffff114224 */ /* 0x100fe400078e001a */
[--C-:B------:R-:W-:Y:S02]  /*14c0*/  @P3 IMAD.MOV.U32 R18, RZ, RZ, R26.reuse ;  /* 0x000000ffff123224 */ /* 0x100fe400078e001a */
[----:B------:R-:W-:-:S06]  /*14d0*/  @P1 IMAD.MOV.U32 R20, RZ, RZ, R26 ;  /* 0x000000ffff141224 */ /* 0x000fcc00078e001a */
        /* <DEDUP_REMOVED lines=12> */
[----:B------:R-:W-:-:S03]  /*15a0*/  ISETP.EQ.AND P5, PT, R27, 0x4, PT ;  /* 0x000000041b00780c */ /* 0x000fc60003fa2270 */
[----:B------:R-:W-:Y:S02]  /*15b0*/  @P3 MOV R24, R15 ;  /* 0x0000000f00183202 */ /* 0x000fe40000000f00 */
[----:B------:R-:W-:Y:S01]  /*15c0*/  @P4 IMAD.MOV.U32 R25, RZ, RZ, R15 ;  /* 0x000000ffff194224 */ /* 0x000fe200078e000f */
[C---:B------:R-:W-:Y:S01]  /*15d0*/  ISETP.EQ.AND P3, PT, R27.reuse, -0x4, PT ;  /* 0xfffffffc1b00780c */ /* 0x040fe20003f62270 */
[--C-:B------:R-:W-:Y:S01]  /*15e0*/  @P4 IMAD.MOV.U32 R24, RZ, RZ, R16.reuse ;  /* 0x000000ffff184224 */ /* 0x100fe200078e0010 */
[----:B------:R-:W-:Y:S01]  /*15f0*/  ISETP.EQ.AND P4, PT, R27, RZ, PT ;  /* 0x000000ff1b00720c */ /* 0x000fe20003f82270 */
[----:B------:R-:W-:Y:S01]  /*1600*/  @P2 IMAD.MOV.U32 R25, RZ, RZ, R16 ;  /* 0x000000ffff192224 */ /* 0x000fe200078e0010 */
[----:B------:R-:W-:Y:S01]  /*1610*/  @P2 MOV R24, R17 ;  /* 0x0000001100182202 */ /* 0x000fe20000000f00 */
[----:B------:R-:W-:Y:S01]  /*1620*/  @P1 IMAD.MOV.U32 R24, RZ, RZ, R18 ;  /* 0x000000ffff181224 */ /* 0x000fe200078e0012 */
[----:B------:R-:W-:Y:S01]  /*1630*/  @P0 MOV R24, R19 ;  /* 0x0000001300180202 */ /* 0x000fe20000000f00 */
[----:B------:R-:W-:-:S02]  /*1640*/  @P1 IMAD.MOV.U32 R25, RZ, RZ, R17 ;  /* 0x000000ffff191224 */ /* 0x000fc400078e0011 */
[----:B------:R-:W-:-:S04]  /*1650*/  @P0 IMAD.MOV.U32 R25, RZ, RZ, R18 ;  /* 0x000000ffff190224 */ /* 0x000fc800078e0012 */
[--C-:B------:R-:W-:Y:S02]  /*1660*/  @P3 IMAD.MOV.U32 R24, RZ, RZ, R20.reuse ;  /* 0x000000ffff183224 */ /* 0x100fe400078e0014 */
[----:B------:R-:W-:Y:S01]  /*1670*/  @P4 MOV R24, R33 ;  /* 0x0000002100184202 */ /* 0x000fe20000000f00 */
[----:B------:R-:W-:Y:S02]  /*1680*/  @P3 IMAD.MOV.U32 R25, RZ, RZ, R19 ;  /* 0x000000ffff193224 */ /* 0x000fe400078e0013 */
[----:B------:R-:W-:Y:S02]  /*1690*/  @P4 IMAD.MOV.U32 R25, RZ, RZ, R20 ;  /* 0x000000ffff194224 */ /* 0x000fe400078e0014 */
        /* <DEDUP_REMOVED lines=9> */
[----:B------:R-:W-:Y:S01]  /*1730*/  @P4 IMAD.MOV.U32 R24, RZ, RZ, R19 ;  /* 0x000000ffff184224 */ /* 0x000fe200078e0013 */
[----:B------:R-:W-:Y:S02]  /*1740*/  @P5 MOV R24, R20 ;  /* 0x0000001400185202 */ /* 0x000fe40000000f00 */
[----:B------:R-:W-:-:S07]  /*1750*/  SHF.L.W.U32.HI R32, R25, R26, R32 ;  /* 0x0000001a19207219 */ /* 0x000fce0000010e20 */
[----:B------:R-:W-:-:S05]  /*1760*/  @P0 IMAD.MOV.U32 R24, RZ, RZ, R33 ;  /* 0x000000ffff180224 */ /* 0x000fca00078e0021 */
[----:B------:R-:W-:-:S07]  /*1770*/  SHF.L.W.U32.HI R25, R24, R26, R25 ;  /* 0x0000001a18197219 */ /* 0x000fce0000010e19 */
.L_x_14:
[C-C-:B------:R-:W-:Y:S01]  /*1780*/  SHF.L.W.U32.HI R33, R25.reuse, 0x2, R32.reuse ;  /* 0x0000000219217819 */ /* 0x140fe20000010e20 */
[----:B------:R-:W-:Y:S01]  /*1790*/  IMAD.SHL.U32 R25, R25, 0x4, RZ ;  /* 0x0000000419197824 */ /* 0x000fe200078e00ff */
[----:B------:R-:W-:Y:S01]  /*17a0*/  UMOV UR4, 0x54442d19 ;  /* 0x54442d1900047882 */ /* 0x000fe20000000000 */
[----:B------:R-:W-:Y:S01]  /*17b0*/  UMOV UR5, 0x3bf921fb ;  /* 0x3bf921fb00057882 */ /* 0x000fe20000000000 */
[----:B------:R-:W-:Y:S02]  /*17c0*/  SHF.R.S32.HI R26, RZ, 0x1f, R33 ;  /* 0x0000001fff1a7819 */ /* 0x000fe40000011421 */
[----:B------:R-:W-:Y:S02]  /*17d0*/  SHF.R.U32.HI R32, RZ, 0x1e, R32 ;  /* 0x0000001eff207819 */ /* 0x000fe40000011620 */
[C---:B------:R-:W-:Y:S02]  /*17e0*/  LOP3.LUT R24, R26.reuse, R25, RZ, 0x3c, !PT ;  /* 0x000000191a187212 */ /* 0x040fe400078e3cff */
[----:B------:R-:W-:-:S02]  /*17f0*/  LOP3.LUT R25, R26, R33, RZ, 0x3c, !PT ;  /* 0x000000211a197212 */ /* 0x000fc400078e3cff */
[----:B------:R-:W-:Y:S02]  /*1800*/  ISETP.GE.AND P1, PT, R10, RZ, PT ;  /* 0x000000ff0a00720c */ /* 0x000fe40003f26270 */
[C---:B------:R-:W-:Y:S02]  /*1810*/  LEA.HI R32, R33.reuse, R32, RZ, 0x1 ;  /* 0x0000002021207211 */ /* 0x040fe400078f08ff */
[----:B------:R-:W0:Y:S01]  /*1820*/  I2F.F64.S64 R24, R24 ;  /* 0x0000001800187312 */ /* 0x000e220000301c00 */
[----:B------:R-:W-:Y:S02]  /*1830*/  LOP3.LUT R34, R33, R10, RZ, 0x3c, !PT ;  /* 0x0000000a21227212 */ /* 0x000fe400078e3cff */
[----:B------:R-:W-:Y:S02]  /*1840*/  IMAD.MOV R33, RZ, RZ, -R32 ;  /* 0x000000ffff217224 */ /* 0x000fe400078e0a20 */
[----:B------:R-:W-:-:S04]  /*1850*/  ISETP.GE.AND P0, PT, R34, RZ, PT ;  /* 0x000000ff2200720c */ /* 0x000fc80003f06270 */
[----:B------:R-:W-:Y:S01]  /*1860*/  @!P1 MOV R32, R33 ;  /* 0x0000002100209202 */ /* 0x000fe20000000f00 */
[----:B0-----:R-:W-:-:S10]  /*1870*/  DMUL R26, R24, UR4 ;  /* 0x00000004181a7c28 */ /* 0x001fd40008000000 */
[----:B------:R-:W0:Y:S02]  /*1880*/  F2F.F32.F64 R26, R26 ;  /* 0x0000001a001a7310 */ /* 0x000e240000301000 */
[----:B0-----:R-:W-:-:S07]  /*1890*/  FSEL R24, -R26, R26, !P0 ;  /* 0x0000001a1a187208 */ /* 0x001fce0004000100 */
.L_x_12:
[----:B------:R-:W-:Y:S01]  /*18a0*/  FMUL R25, R24, R24 ;  /* 0x0000001818197220 */ /* 0x000fe20000400000 */
[----:B------:R-:W-:-:S03]  /*18b0*/  LOP3.LUT R27, R32, 0x1, RZ, 0xc0, !PT ;  /* 0x00000001201b7812 */ /* 0x000fc600078ec0ff */
[----:B------:R-:W-:Y:S01]  /*18c0*/  FFMA R26, R25, R21, -0.0013887860113754868507 ;  /* 0xbab607ed191a7423 */ /* 0x000fe20000000015 */
[----:B------:R-:W-:Y:S01]  /*18d0*/  ISETP.NE.U32.AND P0, PT, R27, 0x1, PT ;  /* 0x000000011b00780c */ /* 0x000fe20003f05070 */
[----:B------:R-:W-:-:S03]  /*18e0*/  VIADD R27, R32, 0x1 ;  /* 0x00000001201b7836 */ /* 0x000fc60000000000 */
[----:B------:R-:W-:Y:S02]  /*18f0*/  FSEL R26, R26, -0.00019574658654164522886, P0 ;  /* 0xb94d41531a1a7808 */ /* 0x000fe40000000000 */
[----:B------:R-:W-:Y:S02]  /*1900*/  FSEL R32, R28, 0.041666727513074874878, !P0 ;  /* 0x3d2aaabb1c207808 */ /* 0x000fe40004000000 */
[----:B------:R-:W-:Y:S02]  /*1910*/  LOP3.LUT P1, RZ, R27, 0x2, RZ, 0xc0, !PT ;  /* 0x000000021bff7812 */ /* 0x000fe4000782c0ff */
[----:B------:R-:W-:Y:S01]  /*1920*/  FSEL R24, R24, 1, !P0 ;  /* 0x3f80000018187808 */ /* 0x000fe20004000000 */
[----:B------:R-:W-:Y:S01]  /*1930*/  FFMA R26, R25, R26, R32 ;  /* 0x0000001a191a7223 */ /* 0x000fe20000000020 */
[----:B------:R-:W-:Y:S02]  /*1940*/  FSEL R33, -R29, -0.4999999701976776123, !P0 ;  /* 0xbeffffff1d217808 */ /* 0x000fe40004000100 */
[----:B------:R-:W-:Y:S01]  /*1950*/  FSETP.GE.AND P0, PT, |R10|, 105615, PT ;  /* 0x47ce47800a00780b */ /* 0x000fe20003f06200 */
[----:B------:R-:W-:-:S02]  /*1960*/  FFMA R27, R25, R24, RZ ;  /* 0x00000018191b7223 */ /* 0x000fc400000000ff */
[----:B------:R-:W-:-:S04]  /*1970*/  FFMA R26, R25, R26, R33 ;  /* 0x0000001a191a7223 */ /* 0x000fc80000000021 */
[----:B------:R-:W-:-:S04]  /*1980*/  FFMA R24, R27, R26, R24 ;  /* 0x0000001a1b187223 */ /* 0x000fc80000000018 */
[----:B------:R-:W-:-:S04]  /*1990*/  @P1 FADD R24, RZ, -R24 ;  /* 0x80000018ff181221 */ /* 0x000fc80000000000 */
[----:B------:R-:W-:-:S06]  /*19a0*/  FFMA R33, R7, R24, R2 ;  /* 0x0000001807217223 */ /* 0x000fcc0000000002 */
[----:B------:R-:W0:Y:S01]  /*19b0*/  FRND.TRUNC R33, R33 ;  /* 0x0000002100217307 */ /* 0x000e22000020d000 */
[----:B------:R-:W-:Y:S05]  /*19c0*/  @!P0 BRA `(.L_x_15) ;  /* 0x0000000400648947 */ /* 0x000fea0003800000 */
[----:B------:R-:W-:-:S13]  /*19d0*/  FSETP.NEU.AND P0, PT, |R10|, +INF , PT ;  /* 0x7f8000000a00780b */ /* 0x000fda0003f0d200 */
[----:B------:R-:W-:Y:S01]  /*19e0*/  @!P0 FMUL R13, RZ, R10 ;  /* 0x0000000aff0d8220 */ /* 0x000fe20000400000 */
[----:B------:R-:W-:Y:S01]  /*19f0*/  @!P0 IMAD.MOV.U32 R14, RZ, RZ, RZ ;  /* 0x000000ffff0e8224 */ /* 0x000fe200078e00ff */
[----:B------:R-:W-:Y:S06]  /*1a00*/  @!P0 BRA `(.L_x_15) ;  /* 0x0000000400548947 */ /* 0x000fec0003800000 */
[----:B------:R-:W-:Y:S02]  /*1a10*/  IMAD.SHL.U32 R14, R10, 0x100, RZ ;  /* 0x000001000a0e7824 */ /* 0x000fe400078e00ff */
[----:B------:R-:W-:Y:S02]  /*1a20*/  HFMA2 R13, -RZ, RZ, 0, 0 ;  /* 0x00000000ff0d7431 */ /* 0x000fe400000001ff */
[----:B------:R-:W-:Y:S02]  /*1a30*/  IMAD.MOV.U32 R37, RZ, RZ, RZ ;  /* 0x000000ffff257224 */ /* 0x000fe400078e00ff */
[----:B------:R-:W-:Y:S01]  /*1a40*/  IMAD.MOV.U32 R35, RZ, RZ, RZ ;  /* 0x000000ffff237224 */ /* 0x000fe200078e00ff */
[----:B------:R-:W-:-:S07]  /*1a50*/  LOP3.LUT R39, R14, 0x80000000, RZ, 0xfc, !PT ;  /* 0x800000000e277812 */ /* 0x000fce00078efcff */
.L_x_16:
[----:B------:R-:W1:Y:S02]  /*1a60*/  LDC.64 R24, c[0x4][RZ] ;  /* 0x01000000ff187b82 */ /* 0x000e640000000a00 */
[----:B-1----:R-:W-:-:S05]  /*1a70*/  IMAD.WIDE.U32 R26, R35, 0x4, R24 ;  /* 0x00000004231a7825 */ /* 0x002fca00078e0018 */
[----:B------:R-:W2:Y:S01]  /*1a80*/  LDG.E.CONSTANT R24, desc[UR10][R26.64] ;  /* 0x0000000a1a187981 */ /* 0x000ea2000c1e9900 */
[C---:B------:R-:W-:Y:S01]  /*1a90*/  IMAD.SHL.U32 R14, R35.reuse, 0x4, RZ ;  /* 0x00000004230e7824 */ /* 0x040fe200078e00ff */
[----:B------:R-:W-:-:S04]  /*1aa0*/  IADD3 R35, PT, PT, R35, 0x1, RZ ;  /* 0x0000000123237810 */ /* 0x000fc80007ffe0ff */
        /* <DEDUP_REMOVED lines=19> */
[----:B------:R-:W-:Y:S02]  /*1be0*/  LOP3.LUT P6, RZ, R26, 0x1f, RZ, 0xc0, !PT ;  /* 0x0000001f1aff7812 */ /* 0x000fe400078cc0ff */
[----:B------:R-:W-:-:S04]  /*1bf0*/  IADD3 R14, PT, PT, R14, -0x80, RZ ;  /* 0xffffff800e0e7810 */ /* 0x000fc80007ffe0ff */
        /* <DEDUP_REMOVED lines=10> */
[----:B------:R-:W-:Y:S01]  /*1ca0*/  @P4 IMAD.MOV.U32 R24, RZ, RZ, R15 ;  /* 0x000000ffff184224 */ /* 0x000fe200078e000f */
[----:B------:R-:W-:Y:S01]  /*1cb0*/  @P4 MOV R14, R16 ;  /* 0x00000010000e4202 */ /* 0x000fe20000000f00 */
[----:B------:R-:W-:Y:S01]  /*1cc0*/  @P2 IMAD.MOV.U32 R24, RZ, RZ, R16 ;  /* 0x000000ffff182224 */ /* 0x000fe200078e0010 */
[----:B------:R-:W-:Y:S01]  /*1cd0*/  ISETP.EQ.AND P4, PT, R27, RZ, PT ;  /* 0x000000ff1b00720c */ /* 0x000fe20003f82270 */
[--C-:B------:R-:W-:Y:S01]  /*1ce0*/  @P2 IMAD.MOV.U32 R14, RZ, RZ, R17.reuse ;  /* 0x000000ffff0e2224 */ /* 0x100fe200078e0011 */
[----:B------:R-:W-:Y:S01]  /*1cf0*/  @P1 MOV R14, R18 ;  /* 0x00000012000e1202 */ /* 0x000fe20000000f00 */
[----:B------:R-:W-:Y:S02]  /*1d00*/  @P1 IMAD.MOV.U32 R24, RZ, RZ, R17 ;  /* 0x000000ffff181224 */ /* 0x000fe400078e0011 */
[----:B------:R-:W-:-:S02]  /*1d10*/  @P0 IMAD.MOV.U32 R24, RZ, RZ, R18 ;  /* 0x000000ffff180224 */ /* 0x000fc400078e0012 */
[--C-:B------:R-:W-:Y:S02]  /*1d20*/  @P0 IMAD.MOV.U32 R14, RZ, RZ, R19.reuse ;  /* 0x000000ffff0e0224 */ /* 0x100fe400078e0013 */
[----:B------:R-:W-:Y:S01]  /*1d30*/  @P3 IMAD.MOV.U32 R24, RZ, RZ, R19 ;  /* 0x000000ffff183224 */ /* 0x000fe200078e0013 */
[----:B------:R-:W-:-:S03]  /*1d40*/  @P3 MOV R14, R20 ;  /* 0x00000014000e3202 */ /* 0x000fc60000000f00 */
[----:B------:R-:W-:Y:S02]  /*1d50*/  @P4 IMAD.MOV.U32 R24, RZ, RZ, R20 ;  /* 0x000000ffff184224 */ /* 0x000fe400078e0014 */
[--C-:B------:R-:W-:Y:S02]  /*1d60*/  @P4 IMAD.MOV.U32 R14, RZ, RZ, R13.reuse ;  /* 0x000000ffff0e4224 */ /* 0x100fe400078e000d */
[----:B------:R-:W-:Y:S01]  /*1d70*/  @P5 IMAD.MOV.U32 R24, RZ, RZ, R13 ;  /* 0x000000ffff185224 */ /* 0x000fe200078e000d */
[----:B------:R-:W-:Y:S06]  /*1d80*/  @!P6 BRA `(.L_x_17) ;  /* 0x00000000002ce947 */ /* 0x000fec0003800000 */
[----:B------:R-:W-:Y:S01]  /*1d90*/  @P2 MOV R25, R15 ;  /* 0x0000000f00192202 */ /* 0x000fe20000000f00 */
[----:B------:R-:W-:Y:S02]  /*1da0*/  @P1 IMAD.MOV.U32 R25, RZ, RZ, R16 ;  /* 0x000000ffff191224 */ /* 0x000fe400078e0010 */
[----:B------:R-:W-:Y:S01]  /*1db0*/  @P0 IMAD.MOV.U32 R25, RZ, RZ, R17 ;  /* 0x000000ffff190224 */ /* 0x000fe200078e0011 */
[----:B------:R-:W-:Y:S01]  /*1dc0*/  ISETP.EQ.AND P0, PT, R27, 0x8, PT ;  /* 0x000000081b00780c */ /* 0x000fe20003f02270 */
[----:B------:R-:W-:Y:S01]  /*1dd0*/  @P3 IMAD.MOV.U32 R25, RZ, RZ, R18 ;  /* 0x000000ffff193224 */ /* 0x000fe200078e0012 */
[----:B------:R-:W-:Y:S01]  /*1de0*/  @P4 MOV R25, R19 ;  /* 0x0000001300194202 */ /* 0x000fe20000000f00 */
[----:B------:R-:W-:Y:S01]  /*1df0*/  @P5 IMAD.MOV.U32 R25, RZ, RZ, R20 ;  /* 0x000000ffff195224 */ /* 0x000fe200078e0014 */
[----:B------:R-:W-:-:S04]  /*1e00*/  LOP3.LUT R27, R26, 0x1f, RZ, 0xc0, !PT ;  /* 0x0000001f1a1b7812 */ /* 0x000fc800078ec0ff */
[----:B------:R-:W-:-:S05]  /*1e10*/  SHF.L.W.U32.HI R14, R24, R27, R14 ;  /* 0x0000001b180e7219 */ /* 0x000fca0000010e0e */
[----:B------:R-:W-:-:S05]  /*1e20*/  @P0 IMAD.MOV.U32 R25, RZ, RZ, R13 ;  /* 0x000000ffff190224 */ /* 0x000fca00078e000d */
[----:B------:R-:W-:-:S07]  /*1e30*/  SHF.L.W.U32.HI R24, R25, R27, R24 ;  /* 0x0000001b19187219 */ /* 0x000fce0000010e18 */
.L_x_17:
        /* <DEDUP_REMOVED lines=10> */
[----:B------:R-:W1:Y:S01]  /*1ee0*/  I2F.F64.S64 R24, R24 ;  /* 0x0000001800187312 */ /* 0x000e620000301c00 */
[----:B------:R-:W-:Y:S02]  /*1ef0*/  LEA.HI R14, R13, R14, RZ, 0x1 ;  /* 0x0000000e0d0e7211 */ /* 0x000fe400078f08ff */
[----:B------:R-:W-:Y:S02]  /*1f00*/  ISETP.GE.AND P0, PT, R32, RZ, PT ;  /* 0x000000ff2000720c */ /* 0x000fe40003f06270 */
[----:B------:R-:W-:-:S05]  /*1f10*/  IADD3 R13, PT, PT, -R14, RZ, RZ ;  /* 0x000000ff0e0d7210 */ /* 0x000fca0007ffe1ff */
[----:B------:R-:W-:Y:S01]  /*1f20*/  @!P1 IMAD.MOV.U32 R14, RZ, RZ, R13 ;  /* 0x000000ffff0e9224 */ /* 0x000fe200078e000d */
[----:B-1----:R-:W-:-:S10]  /*1f30*/  DMUL R26, R24, UR4 ;  /* 0x00000004181a7c28 */ /* 0x002fd40008000000 */
[----:B------:R-:W1:Y:S02]  /*1f40*/  F2F.F32.F64 R26, R26 ;  /* 0x0000001a001a7310 */ /* 0x000e640000301000 */
[----:B-1----:R-:W-:-:S07]  /*1f50*/  FSEL R13, -R26, R26, !P0 ;  /* 0x0000001a1a0d7208 */ /* 0x002fce0004000100 */
.L_x_15:
[----:B------:R-:W-:Y:S01]  /*1f60*/  FMUL R24, R13, R13 ;  /* 0x0000000d0d187220 */ /* 0x000fe20000400000 */
[----:B------:R-:W-:Y:S01]  /*1f70*/  LOP3.LUT R25, R14, 0x1, RZ, 0xc0, !PT ;  /* 0x000000010e197812 */ /* 0x000fe200078ec0ff */
[--C-:B0-----:R-:W-:Y:S01]  /*1f80*/  FADD R38, -R2, R33.reuse ;  /* 0x0000002102267221 */ /* 0x101fe20000000100 */
[----:B------:R-:W-:Y:S01]  /*1f90*/  LOP3.LUT P1, RZ, R14, 0x2, RZ, 0xc0, !PT ;  /* 0x000000020eff7812 */ /* 0x000fe2000782c0ff */
[----:B------:R-:W-:Y:S01]  /*1fa0*/  FFMA R21, R24, R21, -0.0013887860113754868507 ;  /* 0xbab607ed18157423 */ /* 0x000fe20000000015 */
[----:B------:R-:W-:Y:S01]  /*1fb0*/  ISETP.NE.U32.AND P0, PT, R25, 0x1, PT ;  /* 0x000000011900780c */ /* 0x000fe20003f05070 */
[----:B------:R-:W-:Y:S01]  /*1fc0*/  IMAD.MOV.U32 R35, RZ, RZ, R33 ;  /* 0x000000ffff237224 */ /* 0x000fe200078e0021 */
[----:B------:R-:W-:Y:S01]  /*1fd0*/  BSSY.RECONVERGENT B1, `(.L_x_18) ;  /* 0x0000076000017945 */ /* 0x000fe20003800200 */
[----:B------:R-:W-:Y:S01]  /*1fe0*/  IMAD.MOV.U32 R34, RZ, RZ, RZ ;  /* 0x000000ffff227224 */ /* 0x000fe200078e00ff */
[----:B------:R-:W-:Y:S02]  /*1ff0*/  FSEL R25, R28, 0.041666727513074874878, P0 ;  /* 0x3d2aaabb1c197808 */ /* 0x000fe40000000000 */
[----:B------:R-:W-:-:S02]  /*2000*/  FSEL R21, R21, -0.00019574658654164522886, !P0 ;  /* 0xb94d415315157808 */ /* 0x000fc40004000000 */
[----:B------:R-:W-:Y:S02]  /*2010*/  FSEL R13, R13, 1, P0 ;  /* 0x3f8000000d0d7808 */ /* 0x000fe40000000000 */
[----:B------:R-:W-:Y:S01]  /*2020*/  FSEL R26, -R29, -0.4999999701976776123, P0 ;  /* 0xbeffffff1d1a7808 */ /* 0x000fe20000000100 */
[C---:B------:R-:W-:Y:S02]  /*2030*/  FFMA R21, R24.reuse, R21, R25 ;  /* 0x0000001518157223 */ /* 0x040fe40000000019 */
[C---:B------:R-:W-:Y:S02]  /*2040*/  FFMA R14, R24.reuse, R13, RZ ;  /* 0x0000000d180e7223 */ /* 0x040fe400000000ff */
[----:B------:R-:W-:Y:S01]  /*2050*/  FFMA R21, R24, R21, R26 ;  /* 0x0000001518157223 */ /* 0x000fe2000000001a */
[----:B------:R-:W-:-:S03]  /*2060*/  IMAD.MOV.U32 R24, RZ, RZ, R2 ;  /* 0x000000ffff187224 */ /* 0x000fc600078e0002 */
[----:B------:R-:W-:Y:S01]  /*2070*/  FFMA R13, R14, R21, R13 ;  /* 0x000000150e0d7223 */ /* 0x000fe2000000000d */
[----:B------:R-:W-:-:S03]  /*2080*/  IMAD.MOV.U32 R14, RZ, RZ, R0 ;  /* 0x000000ffff0e7224 */ /* 0x000fc600078e0000 */
[----:B------:R-:W-:-:S04]  /*2090*/  @P1 FADD R13, RZ, -R13 ;  /* 0x8000000dff0d1221 */ /* 0x000fc80000000000 */
[----:B------:R-:W-:-:S06]  /*20a0*/  FFMA R13, R7, R13, R0 ;  /* 0x0000000d070d7223 */ /* 0x000fcc0000000000 */
[----:B------:R-:W0:Y:S02]  /*20b0*/  FRND.TRUNC R13, R13 ;  /* 0x0000000d000d7307 */ /* 0x000e24000020d000 */
[----:B0-----:R-:W-:-:S05]  /*20c0*/  FADD R37, -R0, R13 ;  /* 0x0000000d00257221 */ /* 0x001fca0000000100 */
[----:B------:R-:W-:-:S13]  /*20d0*/  FSETP.GT.AND P0, PT, |R37|, |R38|, PT ;  /* 0x400000262500720b */ /* 0x000fda0003f04200 */
[----:B------:R-:W-:Y:S01]  /*20e0*/  @P0 IMAD.MOV.U32 R35, RZ, RZ, R13 ;  /* 0x000000ffff230224 */ /* 0x000fe200078e000d */
[----:B------:R-:W-:Y:S01]  /*20f0*/  @P0 MOV R24, R0 ;  /* 0x0000000000180202 */ /* 0x000fe20000000f00 */
[----:B------:R-:W-:Y:S02]  /*2100*/  @P0 IMAD.MOV.U32 R14, RZ, RZ, R2 ;  /* 0x000000ffff0e0224 */ /* 0x000fe400078e0002 */
[----:B------:R-:W-:Y:S01]  /*2110*/  @P0 IMAD.MOV.U32 R13, RZ, RZ, R33 ;  /* 0x000000ffff0d0224 */ /* 0x000fe200078e0021 */
[----:B------:R-:W-:Y:S01]  /*2120*/  FSETP.GT.AND P1, PT, R24, R35, PT ;  /* 0x000000231800720b */ /* 0x000fe20003f24000 */
[----:B------:R-:W-:Y:S01]  /*2130*/  IMAD.MOV.U32 R36, RZ, RZ, R24 ;  /* 0x000000ffff247224 */ /* 0x000fe200078e0018 */
[----:B------:R-:W-:-:S11]  /*2140*/  MOV R21, R14 ;  /* 0x0000000e00157202 */ /* 0x000fd60000000f00 */
[----:B------:R-:W-:Y:S01]  /*2150*/  @P1 MOV R36, R35 ;  /* 0x0000002300241202 */ /* 0x000fe20000000f00 */
[----:B------:R-:W-:Y:S02]  /*2160*/  @P1 IMAD.MOV.U32 R35, RZ, RZ, R24 ;  /* 0x000000ffff231224 */ /* 0x000fe400078e0018 */
[----:B------:R-:W-:Y:S02]  /*2170*/  @P1 IMAD.MOV.U32 R21, RZ, RZ, R13 ;  /* 0x000000ffff151224 */ /* 0x000fe400078e000d */
[----:B------:R-:W-:Y:S01]  /*2180*/  @P1 IMAD.MOV.U32 R13, RZ, RZ, R14 ;  /* 0x000000ffff0d1224 */ /* 0x000fe200078e000e */
[----:B------:R-:W-:-:S13]  /*2190*/  FSETP.GTU.AND P0, PT, R36, R35, PT ;  /* 0x000000232400720b */ /* 0x000fda0003f0c000 */
[----:B------:R-:W-:Y:S05]  /*21a0*/  @P0 BRA `(.L_x_19) ;  /* 0x0000000400600947 */ /* 0x000fea0003800000 */
[C---:B------:R-:W-:Y:S01]  /*21b0*/  FSETP.GEU.AND P0, PT, R21.reuse, R13, PT ;  /* 0x0000000d1500720b */ /* 0x040fe20003f0e000 */
[----:B------:R-:W-:Y:S01]  /*21c0*/  FADD R33, -R36, R35 ;  /* 0x0000002324217221 */ /* 0x000fe20000000100 */
[----:B------:R-:W-:Y:S01]  /*21d0*/  MOV R32, 0x3f800000 ;  /* 0x3f80000000207802 */ /* 0x000fe20000000f00 */
[----:B------:R-:W-:Y:S01]  /*21e0*/  FADD R29, -R21, R13 ;  /* 0x0000000d151d7221 */ /* 0x000fe20000000100 */
[----:B------:R-:W-:Y:S02]  /*21f0*/  IMAD.MOV.U32 R34, RZ, RZ, RZ ;  /* 0x000000ffff227224 */ /* 0x000fe400078e00ff */
[----:B------:R-:W-:Y:S01]  /*2200*/  FMUL R28, R33, 0.5 ;  /* 0x3f000000211c7820 */ /* 0x000fe20000400000 */
[----:B------:R-:W-:-:S07]  /*2210*/  FSEL R32, R32, -1, !P0 ;  /* 0xbf80000020207808 */ /* 0x000fce0004000000 */
.L_x_29:
[----:B------:R-:W0:Y:S01]  /*2220*/  MUFU.RCP R24, UR7 ;  /* 0x0000000700187d08 */ /* 0x000e220008001000 */
[----:B------:R-:W-:Y:S01]  /*2230*/  FSETP.GT.AND P1, PT, |R37|, |R38|, PT ;  /* 0x400000262500720b */ /* 0x000fe20003f24200 */
[----:B------:R-:W-:Y:S01]  /*2240*/  IMAD.U32 R13, RZ, RZ, UR7 ;  /* 0x00000007ff0d7e24 */ /* 0x000fe2000f8e00ff */
[----:B------:R-:W-:Y:S02]  /*2250*/  BSSY.RECONVERGENT B2, `(.L_x_20) ;  /* 0x000000f000027945 */ /* 0x000fe40003800200 */
[----:B------:R-:W-:Y:S02]  /*2260*/  FSEL R41, R21, R36, P1 ;  /* 0x0000002415297208 */ /* 0x000fe40000800000 */
[----:B------:R-:W-:Y:S02]  /*2270*/  FSEL R39, R36, R21, P1 ;  /* 0x0000001524277208 */ /* 0x000fe40000800000 */
        /* <DEDUP_REMOVED lines=8> */
[----:B------:R-:W-:Y:S02]  /*2300*/  MOV R14, UR7 ;  /* 0x00000007000e7c02 */ /* 0x000fe40008000f00 */
[----:B------:R-:W-:-:S07]  /*2310*/  MOV R26, 0x2330 ;  /* 0x00002330001a7802 */ /* 0x000fce0000000f00 */
[----:B------:R-:W-:Y:S05]  /*2320*/  CALL.REL.NOINC `($__internal_1_$__cuda_sm3x_div_rn_noftz_f32_slowpath) ;  /* 0x0000000800387944 */ /* 0x000fea0003c00000 */
[----:B------:R-:W-:-:S07]  /*2330*/  IMAD.MOV.U32 R24, RZ, RZ, R13 ;  /* 0x000000ffff187224 */ /* 0x000fce00078e000d */
.L_x_21:
[----:B------:R-:W-:Y:S05]  /*2340*/  BSYNC.RECONVERGENT B2 ;  /* 0x0000000000027941 */ /* 0x000fea0003800200 */
.L_x_20:
[----:B------:R-:W0:Y:S01]  /*2350*/  MUFU.RCP R25, UR8 ;  /* 0x0000000800197d08 */ /* 0x000e220008001000 */
[----:B------:R-:W-:Y:S01]  /*2360*/  IMAD.U32 R14, RZ, RZ, UR8 ;  /* 0x00000008ff0e7e24 */ /* 0x000fe2000f8e00ff */
[----:B------:R-:W-:Y:S06]  /*2370*/  BSSY.RECONVERGENT B2, `(.L_x_22) ;  /* 0x000000d000027945 */ /* 0x000fec0003800200 */
        /* <DEDUP_REMOVED lines=12> */
.L_x_23:
[----:B------:R-:W-:Y:S05]  /*2440*/  BSYNC.RECONVERGENT B2 ;  /* 0x0000000000027941 */ /* 0x000fea0003800200 */
.L_x_22:
[----:B------:R-:W0:Y:S01]  /*2450*/  LDCU UR4, c[0x0][0x380] ;  /* 0x00007000ff0477ac */ /* 0x000e220008000800 */
[----:B------:R-:W-:Y:S01]  /*2460*/  IMAD.MOV.U32 R40, RZ, RZ, -0x3e000000 ;  /* 0xc2000000ff287424 */ /* 0x000fe200078e00ff */
[----:B------:R-:W-:-:S03]  /*2470*/  UMOV UR5, URZ ;  /* 0x000000ff00057c82 */ /* 0x000fc60008000000 */
[----:B0-----:R0:W5:Y:S01]  /*2480*/  TEX.LL RZ, R14, R24, R40, UR4, 2D, 0x1 ;  /* 0x28ff0428180e7f60 */ /* 0x00116200089e01ff */
[----:B------:R0:W5:Y:S01]  /*2490*/  TEX.LL RZ, R27, R22, R40, UR4, 2D, 0x1 ;  /* 0x28ff0428161b7f60 */ /* 0x00016200089e01ff */
[----:B------:R-:W-:Y:S01]  /*24a0*/  FADD R41, -R2, R41 ;  /* 0x0000002902297221 */ /* 0x000fe20000000100 */
[----:B------:R-:W-:Y:S01]  /*24b0*/  FADD R39, -R0, R39 ;  /* 0x0000002700277221 */ /* 0x000fe20000000100 */
[----:B------:R-:W-:Y:S02]  /*24c0*/  BSSY.RECONVERGENT B2, `(.L_x_24) ;  /* 0x000000e000027945 */ /* 0x000fe40003800200 */
[----:B------:R-:W-:-:S04]  /*24d0*/  FMUL R26, R41, R41 ;  /* 0x00000029291a7220 */ /* 0x000fc80000400000 */
[----:B------:R-:W-:-:S04]  /*24e0*/  FFMA R26, R39, R39, R26 ;  /* 0x00000027271a7223 */ /* 0x000fc8000000001a */
[----:B------:R-:W-:Y:S01]  /*24f0*/  VIADD R13, R26, 0xf3000000 ;  /* 0xf30000001a0d7836 */ /* 0x000fe20000000000 */
[----:B------:R0:W1:Y:S04]  /*2500*/  MUFU.RSQ R39, R26 ;  /* 0x0000001a00277308 */ /* 0x0000680000001400 */
[----:B------:R-:W-:-:S13]  /*2510*/  ISETP.GT.U32.AND P0, PT, R13, 0x727fffff, PT ;  /* 0x727fffff0d00780c */ /* 0x000fda0003f04070 */
[----:B01----:R-:W-:Y:S05]  /*2520*/  @!P0 BRA `(.L_x_25) ;  /* 0x00000000000c8947 */ /* 0x003fea0003800000 */
[----:B------:R-:W-:-:S07]  /*2530*/  MOV R24, 0x2550 ;  /* 0x0000255000187802 */ /* 0x000fce0000000f00 */
[----:B-----5:R-:W-:Y:S05]  /*2540*/  CALL.REL.NOINC `($__internal_0_$__cuda_sm20_sqrt_rn_f32_slowpath) ;  /* 0x0000000400547944 */ /* 0x020fea0003c00000 */
[----:B------:R-:W-:Y:S05]  /*2550*/  BRA `(.L_x_26) ;  /* 0x0000000000107947 */ /* 0x000fea0003800000 */
.L_x_25:
[----:B------:R-:W-:Y:S01]  /*2560*/  FMUL.FTZ R13, R26, R39 ;  /* 0x000000271a0d7220 */ /* 0x000fe20000410000 */
[----:B------:R-:W-:-:S03]  /*2570*/  FMUL.FTZ R25, R39, 0.5 ;  /* 0x3f00000027197820 */ /* 0x000fc60000410000 */
[----:B------:R-:W-:-:S04]  /*2580*/  FFMA R24, -R13, R13, R26 ;  /* 0x0000000d0d187223 */ /* 0x000fc8000000011a */
[----:B------:R-:W-:-:S07]  /*2590*/  FFMA R13, R24, R25, R13 ;  /* 0x00000019180d7223 */ /* 0x000fce000000000d */
.L_x_26:
[----:B------:R-:W-:Y:S05]  /*25a0*/  BSYNC.RECONVERGENT B2 ;  /* 0x0000000000027941 */ /* 0x000fea0003800200 */
.L_x_24:
[----:B------:R-:W-:Y:S01]  /*25b0*/  FMNMX R26, R13, 1, !PT ;  /* 0x3f8000000d1a7809 */ /* 0x000fe20007800000 */
[----:B-----5:R-:W-:Y:S01]  /*25c0*/  FADD R13, R14, -R27 ;  /* 0x8000001b0e0d7221 */ /* 0x020fe20000000000 */
[----:B------:R-:W-:Y:S02]  /*25d0*/  BSSY.RECONVERGENT B2, `(.L_x_27) ;  /* 0x000000d000027945 */ /* 0x000fe40003800200 */
[----:B------:R-:W0:Y:S08]  /*25e0*/  MUFU.RCP R24, R26 ;  /* 0x0000001a00187308 */ /* 0x000e300000001000 */
[----:B------:R-:W1:Y:S01]  /*25f0*/  FCHK P0, R13, R26 ;  /* 0x0000001a0d007302 */ /* 0x000e620000000000 */
[----:B0-----:R-:W-:-:S04]  /*2600*/  FFMA R25, -R26, R24, 1 ;  /* 0x3f8000001a197423 */ /* 0x001fc80000000118 */
[----:B------:R-:W-:-:S04]  /*2610*/  FFMA R24, R24, R25, R24 ;  /* 0x0000001918187223 */ /* 0x000fc80000000018 */
[----:B------:R-:W-:-:S04]  /*2620*/  FFMA R25, R13, R24, RZ ;  /* 0x000000180d197223 */ /* 0x000fc800000000ff */
[----:B------:R-:W-:-:S04]  /*2630*/  FFMA R14, -R26, R25, R13 ;  /* 0x000000191a0e7223 */ /* 0x000fc8000000010d */
[----:B------:R-:W-:Y:S01]  /*2640*/  FFMA R25, R24, R14, R25 ;  /* 0x0000000e18197223 */ /* 0x000fe20000000019 */
[----:B-1----:R-:W-:Y:S06]  /*2650*/  @!P0 BRA `(.L_x_28) ;  /* 0x0000000000108947 */ /* 0x002fec0003800000 */
[----:B------:R-:W-:Y:S02]  /*2660*/  MOV R14, R26 ;  /* 0x0000001a000e7202 */ /* 0x000fe40000000f00 */
[----:B------:R-:W-:-:S07]  /*2670*/  MOV R26, 0x2690 ;  /* 0x00002690001a7802 */ /* 0x000fce0000000f00 */
[----:B------:R-:W-:Y:S05]  /*2680*/  CALL.REL.NOINC `($__internal_1_$__cuda_sm3x_div_rn_noftz_f32_slowpath) ;  /* 0x0000000400607944 */ /* 0x000fea0003c00000 */
[----:B------:R-:W-:-:S07]  /*2690*/  IMAD.MOV.U32 R25, RZ, RZ, R13 ;  /* 0x000000ffff197224 */ /* 0x000fce00078e000d */
.L_x_28:
[----:B------:R-:W-:Y:S05]  /*26a0*/  BSYNC.RECONVERGENT B2 ;  /* 0x0000000000027941 */ /* 0x000fea0003800200 */
.L_x_27:
[----:B------:R-:W-:Y:S01]  /*26b0*/  FADD R36, R36, 1 ;  /* 0x3f80000024247421 */ /* 0x000fe20000000000 */
[----:B------:R-:W-:Y:S01]  /*26c0*/  FSETP.GEU.AND P0, PT, R28, |R29|, PT ;  /* 0x4000001d1c00720b */ /* 0x000fe20003f0e000 */
[----:B------:R-:W-:Y:S01]  /*26d0*/  FADD R28, -|R29|, R28 ;  /* 0x0000001c1d1c7221 */ /* 0x000fe20000000300 */
[----:B------:R-:W-:Y:S02]  /*26e0*/  FMNMX R34, R25, R34, !PT ;  /* 0x0000002219227209 */ /* 0x000fe40007800000 */
[----:B------:R-:W-:-:S09]  /*26f0*/  FSETP.GTU.AND P1, PT, R36, R35, PT ;  /* 0x000000232400720b */ /* 0x000fd20003f2c000 */
[----:B------:R-:W-:Y:S01]  /*2700*/  @!P0 FADD R28, R33, R28 ;  /* 0x0000001c211c8221 */ /* 0x000fe20000000000 */
[----:B------:R-:W-:-:S03]  /*2710*/  @!P0 FADD R21, R32, R21 ;  /* 0x0000001520158221 */ /* 0x000fc60000000000 */
[----:B------:R-:W-:Y:S05]  /*2720*/  @!P1 BRA `(.L_x_29) ;  /* 0xfffffff800bc9947 */ /* 0x000fea000383ffff */
.L_x_19:
[----:B------:R-:W-:Y:S05]  /*2730*/  BSYNC.RECONVERGENT B1 ;  /* 0x0000000000017941 */ /* 0x000fea0003800200 */
.L_x_18:
[----:B------:R-:W0:Y:S01]  /*2740*/  LDCU UR4, c[0x0][0x390] ;  /* 0x00007200ff0477ac */ /* 0x000e220008000800 */
[-C--:B------:R-:W-:Y:S01]  /*2750*/  FFMA R4, R31, R34.reuse, R4 ;  /* 0x000000221f047223 */ /* 0x080fe20000000004 */
[----:B------:R-:W-:Y:S01]  /*2760*/  FFMA R3, R30, R34, R3 ;  /* 0x000000221e037223 */ /* 0x000fe20000000003 */
[----:B0-----:R-:W-:-:S05]  /*2770*/  FADD R10, R10, UR4 ;  /* 0x000000040a0a7e21 */ /* 0x001fca0008000000 */
[----:B------:R-:W-:-:S13]  /*2780*/  FSETP.GEU.AND P0, PT, R10, 6.2831854820251464844, PT ;  /* 0x40c90fdb0a00780b */ /* 0x000fda0003f0e000 */
[----:B------:R-:W-:Y:S05]  /*2790*/  @!P0 BRA `(.L_x_30) ;  /* 0xffffffdc00288947 */ /* 0x000fea000383ffff */
[----:B------:R-:W0:Y:S01]  /*27a0*/  MUFU.RCP R2, R11 ;  /* 0x0000000b00027308 */ /* 0x000e220000001000 */
[----:B------:R-:W-:Y:S07]  /*27b0*/  BSSY.RECONVERGENT B1, `(.L_x_31) ;  /* 0x000000d000017945 */ /* 0x000fee0003800200 */
[----:B------:R-:W1:Y:S01]  /*27c0*/  FCHK P0, R4, R11 ;  /* 0x0000000b04007302 */ /* 0x000e620000000000 */
[----:B0-----:R-:W-:-:S04]  /*27d0*/  FFMA R13, -R11, R2, 1 ;  /* 0x3f8000000b0d7423 */ /* 0x001fc80000000102 */
[----:B------:R-:W-:-:S04]  /*27e0*/  FFMA R13, R2, R13, R2 ;  /* 0x0000000d020d7223 */ /* 0x000fc80000000002 */
[----:B------:R-:W-:-:S04]  /*27f0*/  FFMA R2, R4, R13, RZ ;  /* 0x0000000d04027223 */ /* 0x000fc800000000ff */
[----:B------:R-:W-:-:S04]  /*2800*/  FFMA R10, -R11, R2, R4 ;  /* 0x000000020b0a7223 */ /* 0x000fc80000000104 */
[----:B------:R-:W-:Y:S01]  /*2810*/  FFMA R2, R13, R10, R2 ;  /* 0x0000000a0d027223 */ /* 0x000fe20000000002 */
[----:B-1----:R-:W-:Y:S06]  /*2820*/  @!P0 BRA `(.L_x_32) ;  /* 0x0000000000148947 */ /* 0x002fec0003800000 */
[----:B------:R-:W-:Y:S01]  /*2830*/  IMAD.MOV.U32 R13, RZ, RZ, R4 ;  /* 0x000000ffff0d7224 */ /* 0x000fe200078e0004 */
[----:B------:R-:W-:Y:S01]  /*2840*/  MOV R26, 0x2870 ;  /* 0x00002870001a7802 */ /* 0x000fe20000000f00 */
[----:B------:R-:W-:-:S07]  /*2850*/  IMAD.MOV.U32 R14, RZ, RZ, R11 ;  /* 0x000000ffff0e7224 */ /* 0x000fce00078e000b */
[----:B------:R-:W-:Y:S05]  /*2860*/  CALL.REL.NOINC `($__internal_1_$__cuda_sm3x_div_rn_noftz_f32_slowpath) ;  /* 0x0000000000e87944 */ /* 0x000fea0003c00000 */
[----:B------:R-:W-:-:S07]  /*2870*/  MOV R2, R13 ;  /* 0x0000000d00027202 */ /* 0x000fce0000000f00 */
.L_x_32:
[----:B------:R-:W-:Y:S05]  /*2880*/  BSYNC.RECONVERGENT B1 ;  /* 0x0000000000017941 */ /* 0x000fea0003800200 */
.L_x_31:
        /* <DEDUP_REMOVED lines=13> */
.L_x_34:
[----:B------:R-:W-:Y:S05]  /*2960*/  BSYNC.RECONVERGENT B1 ;  /* 0x0000000000017941 */ /* 0x000fea0003800200 */
.L_x_33:
[----:B------:R-:W0:Y:S01]  /*2970*/  LDC.64 R10, c[0x0][0x388] ;  /* 0x0000e200ff0a7b82 */ /* 0x000e220000000a00 */
[----:B------:R-:W1:Y:S01]  /*2980*/  LDCU UR4, c[0x0][0x3a0] ;  /* 0x00007400ff0477ac */ /* 0x000e620008000800 */
[C---:B------:R-:W-:Y:S01]  /*2990*/  IMAD R3, R8.reuse, 0x4, R9 ;  /* 0x0000000408037824 */ /* 0x040fe200078e0209 */
[----:B------:R-:W-:-:S04]  /*29a0*/  IADD3 R8, PT, PT, R8, UR6, RZ ;  /* 0x0000000608087c10 */ /* 0x000fc8000fffe0ff */
[----:B-1----:R-:W-:Y:S01]  /*29b0*/  ISETP.GE.AND P0, PT, R8, UR4, PT ;  /* 0x0000000408007c0c */ /* 0x002fe2000bf06270 */
[----:B0-----:R-:W-:-:S05]  /*29c0*/  IMAD.WIDE R10, R3, 0x4, R10 ;  /* 0x00000004030a7825 */ /* 0x001fca00078e020a */
[----:B------:R0:W-:Y:S04]  /*29d0*/  STG.E desc[UR10][R10.64+0x4], R13 ;  /* 0x0000040d0a007986 */ /* 0x0001e8000c10190a */
[----:B------:R0:W-:Y:S04]  /*29e0*/  STG.E desc[UR10][R10.64+0x8], R13 ;  /* 0x0000080d0a007986 */ /* 0x0001e8000c10190a */
[----:B------:R0:W-:Y:S04]  /*29f0*/  STG.E desc[UR10][R10.64], R2 ;  /* 0x000000020a007986 */ /* 0x0001e8000c10190a */
[----:B------:R0:W-:Y:S01]  /*2a00*/  STG.E desc[UR10][R10.64+0xc], R2 ;  /* 0x00000c020a007986 */ /* 0x0001e2000c10190a */
[----:B------:R-:W-:Y:S05]  /*2a10*/  @!P0 BRA `(.L_x_35) ;  /* 0xffffffd800348947 */ /* 0x000fea000383ffff */
.L_x_1:
[----:B------:R-:W-:Y:S05]  /*2a20*/  BSYNC.RECONVERGENT B0 ;  /* 0x0000000000007941 */ /* 0x000fea0003800200 */
.L_x_0:
[----:B------:R-:W1:Y:S01]  /*2a30*/  LDCU UR4, c[0x0][0x364] ;  /* 0x00006c80ff0477ac */ /* 0x000e620008000800 */
[----:B------:R-:W1:Y:S01]  /*2a40*/  LDC R3, c[0x0][0x374] ;  /* 0x0000dd00ff037b82 */ /* 0x000e620000000800 */
[----:B------:R-:W2:Y:S01]  /*2a50*/  LDCU UR5, c[0x0][0x39c] ;  /* 0x00007380ff0577ac */ /* 0x000ea20008000800 */
[----:B-1----:R-:W-:-:S05]  /*2a60*/  IMAD R6, R3, UR4, R6 ;  /* 0x0000000403067c24 */ /* 0x002fca000f8e0206 */
[----:B--2---:R-:W-:-:S13]  /*2a70*/  ISETP.GE.AND P0, PT, R6, UR5, PT ;  /* 0x0000000506007c0c */ /* 0x004fda000bf06270 */
[----:B------:R-:W-:Y:S05]  /*2a80*/  @!P0 BRA `(.L_x_36) ;  /* 0xffffffd400b88947 */ /* 0x000fea000383ffff */
[----:B------:R-:W-:Y:S05]  /*2a90*/  EXIT ;  /* 0x000000000000794d */ /* 0x000fea0003800000 */
        .weak           $__internal_0_$__cuda_sm20_sqrt_rn_f32_slowpath
        .type           $__internal_0_$__cuda_sm20_sqrt_rn_f32_slowpath,@function
        .size           $__internal_0_$__cuda_sm20_sqrt_rn_f32_slowpath,($__internal_1_$__cuda_sm3x_div_rn_noftz_f32_slowpath - $__internal_0_$__cuda_sm20_sqrt_rn_f32_slowpath)
$__internal_0_$__cuda_sm20_sqrt_rn_f32_slowpath:
[----:B------:R-:W-:-:S13]  /*2aa0*/  LOP3.LUT P0, RZ, R26, 0x7fffffff, RZ, 0xc0, !PT ;  /* 0x7fffffff1aff7812 */ /* 0x000fda000780c0ff */
[----:B------:R-:W-:Y:S01]  /*2ab0*/  @!P0 IMAD.MOV.U32 R25, RZ, RZ, R26 ;  /* 0x000000ffff198224 */ /* 0x000fe200078e001a */
[----:B------:R-:W-:Y:S06]  /*2ac0*/  @!P0 BRA `(.L_x_37) ;  /* 0x0000000000448947 */ /* 0x000fec0003800000 */
[----:B------:R-:W-:Y:S01]  /*2ad0*/  FSETP.GEU.FTZ.AND P0, PT, R26, RZ, PT ;  /* 0x000000ff1a00720b */ /* 0x000fe20003f1e000 */
[----:B------:R-:W-:-:S12]  /*2ae0*/  IMAD.MOV.U32 R13, RZ, RZ, R26 ;  /* 0x000000ffff0d7224 */ /* 0x000fd800078e001a */
[----:B------:R-:W-:Y:S01]  /*2af0*/  @!P0 IMAD.MOV.U32 R25, RZ, RZ, 0x7fffffff ;  /* 0x7fffffffff198424 */ /* 0x000fe200078e00ff */
[----:B------:R-:W-:Y:S06]  /*2b00*/  @!P0 BRA `(.L_x_37) ;  /* 0x0000000000348947 */ /* 0x000fec0003800000 */
[----:B------:R-:W-:-:S13]  /*2b10*/  FSETP.GTU.FTZ.AND P0, PT, |R13|, +INF , PT ;  /* 0x7f8000000d00780b */ /* 0x000fda0003f1c200 */
[----:B------:R-:W-:Y:S01]  /*2b20*/  @P0 FADD.FTZ R25, R13, 1 ;  /* 0x3f8000000d190421 */ /* 0x000fe20000010000 */
[----:B------:R-:W-:Y:S06]  /*2b30*/  @P0 BRA `(.L_x_37) ;  /* 0x0000000000280947 */ /* 0x000fec0003800000 */
[----:B------:R-:W-:-:S13]  /*2b40*/  FSETP.NEU.FTZ.AND P0, PT, |R13|, +INF , PT ;  /* 0x7f8000000d00780b */ /* 0x000fda0003f1d200 */
[----:B------:R-:W-:-:S04]  /*2b50*/  @P0 FFMA R26, R13, 1.84467440737095516160e+19, RZ ;  /* 0x5f8000000d1a0823 */ /* 0x000fc800000000ff */
[----:B------:R-:W0:Y:S02]  /*2b60*/  @P0 MUFU.RSQ R25, R26 ;  /* 0x0000001a00190308 */ /* 0x000e240000001400 */
[----:B0-----:R-:W-:Y:S01]  /*2b70*/  @P0 FMUL.FTZ R39, R26, R25 ;  /* 0x000000191a270220 */ /* 0x001fe20000410000 */
[----:B------:R-:W-:Y:S01]  /*2b80*/  @P0 FMUL.FTZ R41, R25, 0.5 ;  /* 0x3f00000019290820 */ /* 0x000fe20000410000 */
[----:B------:R-:W-:Y:S02]  /*2b90*/  @!P0 MOV R25, R13 ;  /* 0x0000000d00198202 */ /* 0x000fe40000000f00 */
[----:B------:R-:W-:-:S04]  /*2ba0*/  @P0 FADD.FTZ R40, -R39, -RZ ;  /* 0x800000ff27280221 */ /* 0x000fc80000010100 */
[----:B------:R-:W-:-:S04]  /*2bb0*/  @P0 FFMA R40, R39, R40, R26 ;  /* 0x0000002827280223 */ /* 0x000fc8000000001a */
[----:B------:R-:W-:-:S04]  /*2bc0*/  @P0 FFMA R40, R40, R41, R39 ;  /* 0x0000002928280223 */ /* 0x000fc80000000027 */
[----:B------:R-:W-:-:S07]  /*2bd0*/  @P0 FMUL.FTZ R25, R40, 2.3283064365386962891e-10 ;  /* 0x2f80000028190820 */ /* 0x000fce0000410000 */
.L_x_37:
[----:B------:R-:W-:Y:S02]  /*2be0*/  IMAD.MOV.U32 R13, RZ, RZ, R25 ;  /* 0x000000ffff0d7224 */ /* 0x000fe400078e0019 */
[----:B------:R-:W-:-:S04]  /*2bf0*/  IMAD.MOV.U32 R25, RZ, RZ, 0x0 ;  /* 0x00000000ff197424 */ /* 0x000fc800078e00ff */
[----:B------:R-:W-:Y:S05]  /*2c00*/  RET.REL.NODEC R24 `(_Z17raycastCudaKernelyPffiiiiib) ;  /* 0xffffffd018fc7950 */ /* 0x000fea0003c3ffff */
        .weak           $__internal_1_$__cuda_sm3x_div_rn_noftz_f32_slowpath
        .type           $__internal_1_$__cuda_sm3x_div_rn_noftz_f32_slowpath,@function
        .size           $__internal_1_$__cuda_sm3x_div_rn_noftz_f32_slowpath,(.L_x_51 - $__internal_1_$__cuda_sm3x_div_rn_noftz_f32_slowpath)
$__internal_1_$__cuda_sm3x_div_rn_noftz_f32_slowpath:
[----:B------:R-:W-:Y:S01]  /*2c10*/  SHF.R.U32.HI R27, RZ, 0x17, R14 ;  /* 0x00000017ff1b7819 */ /* 0x000fe2000001160e */
[----:B------:R-:W-:Y:S01]  /*2c20*/  BSSY.RECONVERGENT B3, `(.L_x_38) ;  /* 0x0000062000037945 */ /* 0x000fe20003800200 */
[----:B------:R-:W-:Y:S02]  /*2c30*/  SHF.R.U32.HI R40, RZ, 0x17, R13 ;  /* 0x00000017ff287819 */ /* 0x000fe4000001160d */
[----:B------:R-:W-:Y:S02]  /*2c40*/  LOP3.LUT R27, R27, 0xff, RZ, 0xc0, !PT ;  /* 0x000000ff1b1b7812 */ /* 0x000fe400078ec0ff */
[----:B------:R-:W-:-:S03]  /*2c50*/  LOP3.LUT R40, R40, 0xff, RZ, 0xc0, !PT ;  /* 0x000000ff28287812 */ /* 0x000fc600078ec0ff */
[----:B------:R-:W-:Y:S01]  /*2c60*/  VIADD R43, R27, 0xffffffff ;  /* 0xffffffff1b2b7836 */ /* 0x000fe20000000000 */
[----:B------:R-:W-:-:S04]  /*2c70*/  IADD3 R42, PT, PT, R40, -0x1, RZ ;  /* 0xffffffff282a7810 */ /* 0x000fc80007ffe0ff */
[----:B------:R-:W-:-:S04]  /*2c80*/  ISETP.GT.U32.AND P0, PT, R43, 0xfd, PT ;  /* 0x000000fd2b00780c */ /* 0x000fc80003f04070 */
[----:B------:R-:W-:-:S13]  /*2c90*/  ISETP.GT.U32.OR P0, PT, R42, 0xfd, P0 ;  /* 0x000000fd2a00780c */ /* 0x000fda0000704470 */
[----:B------:R-:W-:Y:S01]  /*2ca0*/  @!P0 IMAD.MOV.U32 R25, RZ, RZ, RZ ;  /* 0x000000ffff198224 */ /* 0x000fe200078e00ff */
[----:B------:R-:W-:Y:S06]  /*2cb0*/  @!P0 BRA `(.L_x_39) ;  /* 0x00000000005c8947 */ /* 0x000fec0003800000 */
[----:B------:R-:W-:Y:S02]  /*2cc0*/  FSETP.GTU.FTZ.AND P0, PT, |R13|, +INF , PT ;  /* 0x7f8000000d00780b */ /* 0x000fe40003f1c200 */
[----:B------:R-:W-:-:S04]  /*2cd0*/  FSETP.GTU.FTZ.AND P1, PT, |R14|, +INF , PT ;  /* 0x7f8000000e00780b */ /* 0x000fc80003f3c200 */
[----:B------:R-:W-:-:S13]  /*2ce0*/  PLOP3.LUT P0, PT, P0, P1, PT, 0xf8, 0x8f ;  /* 0x00000000008f781c */ /* 0x000fda0000703f70 */
[----:B------:R-:W-:Y:S05]  /*2cf0*/  @P0 BRA `(.L_x_40) ;  /* 0x00000004004c0947 */ /* 0x000fea0003800000 */
[----:B------:R-:W-:-:S13]  /*2d00*/  LOP3.LUT P0, RZ, R14, 0x7fffffff, R13, 0xc8, !PT ;  /* 0x7fffffff0eff7812 */ /* 0x000fda000780c80d */
[----:B------:R-:W-:Y:S05]  /*2d10*/  @!P0 BRA `(.L_x_41) ;  /* 0x00000004003c8947 */ /* 0x000fea0003800000 */
[C---:B------:R-:W-:Y:S02]  /*2d20*/  FSETP.NEU.FTZ.AND P0, PT, |R13|.reuse, +INF , PT ;  /* 0x7f8000000d00780b */ /* 0x040fe40003f1d200 */
[----:B------:R-:W-:Y:S02]  /*2d30*/  FSETP.NEU.FTZ.AND P2, PT, |R14|, +INF , PT ;  /* 0x7f8000000e00780b */ /* 0x000fe40003f5d200 */
[----:B------:R-:W-:-:S11]  /*2d40*/  FSETP.NEU.FTZ.AND P1, PT, |R13|, +INF , PT ;  /* 0x7f8000000d00780b */ /* 0x000fd60003f3d200 */
[----:B------:R-:W-:Y:S05]  /*2d50*/  @!P2 BRA !P0, `(.L_x_41) ;  /* 0x00000004002ca947 */ /* 0x000fea0004000000 */
[----:B------:R-:W-:-:S04]  /*2d60*/  LOP3.LUT P0, RZ, R13, 0x7fffffff, RZ, 0xc0, !PT ;  /* 0x7fffffff0dff7812 */ /* 0x000fc8000780c0ff */
[----:B------:R-:W-:-:S13]  /*2d70*/  PLOP3.LUT P0, PT, P2, P0, PT, 0x2f, 0xf2 ;  /* 0x0000000000f2781c */ /* 0x000fda0001700577 */
[----:B------:R-:W-:Y:S05]  /*2d80*/  @P0 BRA `(.L_x_42) ;  /* 0x0000000400180947 */ /* 0x000fea0003800000 */
[----:B------:R-:W-:-:S04]  /*2d90*/  LOP3.LUT P0, RZ, R14, 0x7fffffff, RZ, 0xc0, !PT ;  /* 0x7fffffff0eff7812 */ /* 0x000fc8000780c0ff */
[----:B------:R-:W-:-:S13]  /*2da0*/  PLOP3.LUT P0, PT, P1, P0, PT, 0x2f, 0xf2 ;  /* 0x0000000000f2781c */ /* 0x000fda0000f00577 */
[----:B------:R-:W-:Y:S05]  /*2db0*/  @P0 BRA `(.L_x_43) ;  /* 0x0000000400000947 */ /* 0x000fea0003800000 */
[----:B------:R-:W-:Y:S02]  /*2dc0*/  ISETP.GE.AND P0, PT, R42, RZ, PT ;  /* 0x000000ff2a00720c */ /* 0x000fe40003f06270 */
[----:B------:R-:W-:-:S11]  /*2dd0*/  ISETP.GE.AND P1, PT, R43, RZ, PT ;  /* 0x000000ff2b00720c */ /* 0x000fd60003f26270 */
[----:B------:R-:W-:Y:S02]  /*2de0*/  @P0 IMAD.MOV.U32 R25, RZ, RZ, RZ ;  /* 0x000000ffff190224 */ /* 0x000fe400078e00ff */
[----:B------:R-:W-:Y:S01]  /*2df0*/  @!P0 FFMA R13, R13, 1.84467440737095516160e+19, RZ ;  /* 0x5f8000000d0d8823 */ /* 0x000fe200000000ff */
[----:B------:R-:W-:Y:S02]  /*2e00*/  @!P0 IMAD.MOV.U32 R25, RZ, RZ, -0x40 ;  /* 0xffffffc0ff198424 */ /* 0x000fe400078e00ff */
[----:B------:R-:W-:-:S03]  /*2e10*/  @!P1 FFMA R14, R14, 1.84467440737095516160e+19, RZ ;  /* 0x5f8000000e0e9823 */ /* 0x000fc600000000ff */
[----:B------:R-:W-:-:S07]  /*2e20*/  @!P1 IADD3 R25, PT, PT, R25, 0x40, RZ ;  /* 0x0000004019199810 */ /* 0x000fce0007ffe0ff */
.L_x_39:
[----:B------:R-:W-:Y:S01]  /*2e30*/  LEA R43, R27, 0xc0800000, 0x17 ;  /* 0xc08000001b2b7811 */ /* 0x000fe200078eb8ff */
[----:B------:R-:W-:Y:S01]  /*2e40*/  VIADD R40, R40, 0xffffff81 ;  /* 0xffffff8128287836 */ /* 0x000fe20000000000 */
[----:B------:R-:W-:Y:S03]  /*2e50*/  BSSY.RECONVERGENT B4, `(.L_x_44) ;  /* 0x0000035000047945 */ /* 0x000fe60003800200 */
[----:B------:R-:W-:Y:S02]  /*2e60*/  IMAD.IADD R44, R14, 0x1, -R43 ;  /* 0x000000010e2c7824 */ /* 0x000fe400078e0a2b */
[C---:B------:R-:W-:Y:S01]  /*2e70*/  IMAD R13, R40.reuse, -0x800000, R13 ;  /* 0xff800000280d7824 */ /* 0x040fe200078e020d */
[----:B------:R-:W-:Y:S01]  /*2e80*/  IADD3 R40, PT, PT, R40, 0x7f, -R27 ;  /* 0x0000007f28287810 */ /* 0x000fe20007ffe81b */
[----:B------:R-:W0:Y:S01]  /*2e90*/  MUFU.RCP R43, R44 ;  /* 0x0000002c002b7308 */ /* 0x000e220000001000 */
[----:B------:R-:W-:-:S03]  /*2ea0*/  FADD.FTZ R42, -R44, -RZ ;  /* 0x800000ff2c2a7221 */ /* 0x000fc60000010100 */
[----:B------:R-:W-:Y:S02]  /*2eb0*/  IMAD.IADD R40, R40, 0x1, R25 ;  /* 0x0000000128287824 */ /* 0x000fe400078e0219 */
[----:B0-----:R-:W-:-:S04]  /*2ec0*/  FFMA R14, R43, R42, 1 ;  /* 0x3f8000002b0e7423 */ /* 0x001fc8000000002a */
[----:B------:R-:W-:-:S04]  /*2ed0*/  FFMA R14, R43, R14, R43 ;  /* 0x0000000e2b0e7223 */ /* 0x000fc8000000002b */
[----:B------:R-:W-:-:S04]  /*2ee0*/  FFMA R27, R13, R14, RZ ;  /* 0x0000000e0d1b7223 */ /* 0x000fc800000000ff */
[----:B------:R-:W-:-:S04]  /*2ef0*/  FFMA R43, R42, R27, R13 ;  /* 0x0000001b2a2b7223 */ /* 0x000fc8000000000d */
[----:B------:R-:W-:-:S04]  /*2f00*/  FFMA R27, R14, R43, R27 ;  /* 0x0000002b0e1b7223 */ /* 0x000fc8000000001b */
[----:B------:R-:W-:-:S04]  /*2f10*/  FFMA R42, R42, R27, R13 ;  /* 0x0000001b2a2a7223 */ /* 0x000fc8000000000d */
[----:B------:R-:W-:-:S05]  /*2f20*/  FFMA R13, R14, R42, R27 ;  /* 0x0000002a0e0d7223 */ /* 0x000fca000000001b */
[----:B------:R-:W-:-:S04]  /*2f30*/  SHF.R.U32.HI R25, RZ, 0x17, R13 ;  /* 0x00000017ff197819 */ /* 0x000fc8000001160d */
[----:B------:R-:W-:-:S04]  /*2f40*/  LOP3.LUT R25, R25, 0xff, RZ, 0xc0, !PT ;  /* 0x000000ff19197812 */ /* 0x000fc800078ec0ff */
[----:B------:R-:W-:-:S05]  /*2f50*/  IADD3 R25, PT, PT, R25, R40, RZ ;  /* 0x0000002819197210 */ /* 0x000fca0007ffe0ff */
[----:B------:R-:W-:-:S05]  /*2f60*/  VIADD R43, R25, 0xffffffff ;  /* 0xffffffff192b7836 */ /* 0x000fca0000000000 */
[----:B------:R-:W-:-:S13]  /*2f70*/  ISETP.GE.U32.AND P0, PT, R43, 0xfe, PT ;  /* 0x000000fe2b00780c */ /* 0x000fda0003f06070 */
[----:B------:R-:W-:Y:S05]  /*2f80*/  @!P0 BRA `(.L_x_45) ;  /* 0x0000000000808947 */ /* 0x000fea0003800000 */
[----:B------:R-:W-:-:S13]  /*2f90*/  ISETP.GT.AND P0, PT, R25, 0xfe, PT ;  /* 0x000000fe1900780c */ /* 0x000fda0003f04270 */
[----:B------:R-:W-:Y:S05]  /*2fa0*/  @P0 BRA `(.L_x_46) ;  /* 0x00000000006c0947 */ /* 0x000fea0003800000 */
[----:B------:R-:W-:-:S13]  /*2fb0*/  ISETP.GE.AND P0, PT, R25, 0x1, PT ;  /* 0x000000011900780c */ /* 0x000fda0003f06270 */
[----:B------:R-:W-:Y:S05]  /*2fc0*/  @P0 BRA `(.L_x_47) ;  /* 0x0000000000740947 */ /* 0x000fea0003800000 */
[----:B------:R-:W-:Y:S02]  /*2fd0*/  ISETP.GE.AND P0, PT, R25, -0x18, PT ;  /* 0xffffffe81900780c */ /* 0x000fe40003f06270 */
[----:B------:R-:W-:-:S11]  /*2fe0*/  LOP3.LUT R13, R13, 0x80000000, RZ, 0xc0, !PT ;  /* 0x800000000d0d7812 */ /* 0x000fd600078ec0ff */
[----:B------:R-:W-:Y:S05]  /*2ff0*/  @!P0 BRA `(.L_x_47) ;  /* 0x0000000000688947 */ /* 0x000fea0003800000 */
[CCC-:B------:R-:W-:Y:S01]  /*3000*/  FFMA.RZ R43, R14.reuse, R42.reuse, R27.reuse ;  /* 0x0000002a0e2b7223 */ /* 0x1c0fe2000000c01b */
[CCC-:B------:R-:W-:Y:S01]  /*3010*/  FFMA.RP R40, R14.reuse, R42.reuse, R27.reuse ;  /* 0x0000002a0e287223 */ /* 0x1c0fe2000000801b */
[----:B------:R-:W-:Y:S01]  /*3020*/  FFMA.RM R27, R14, R42, R27 ;  /* 0x0000002a0e1b7223 */ /* 0x000fe2000000401b */
[C---:B------:R-:W-:Y:S01]  /*3030*/  VIADD R14, R25.reuse, 0x20 ;  /* 0x00000020190e7836 */ /* 0x040fe20000000000 */
[----:B------:R-:W-:Y:S02]  /*3040*/  ISETP.NE.AND P2, PT, R25, RZ, PT ;  /* 0x000000ff1900720c */ /* 0x000fe40003f45270 */
[----:B------:R-:W-:Y:S02]  /*3050*/  LOP3.LUT R43, R43, 0x7fffff, RZ, 0xc0, !PT ;  /* 0x007fffff2b2b7812 */ /* 0x000fe400078ec0ff */
[----:B------:R-:W-:Y:S01]  /*3060*/  FSETP.NEU.FTZ.AND P0, PT, R40, R27, PT ;  /* 0x0000001b2800720b */ /* 0x000fe20003f1d000 */
[----:B------:R-:W-:Y:S01]  /*3070*/  IMAD.MOV R40, RZ, RZ, -R25 ;  /* 0x000000ffff287224 */ /* 0x000fe200078e0a19 */
[----:B------:R-:W-:-:S02]  /*3080*/  LOP3.LUT R43, R43, 0x800000, RZ, 0xfc, !PT ;  /* 0x008000002b2b7812 */ /* 0x000fc400078efcff */
[----:B------:R-:W-:Y:S02]  /*3090*/  ISETP.NE.AND P1, PT, R25, RZ, PT ;  /* 0x000000ff1900720c */ /* 0x000fe40003f25270 */
[----:B------:R-:W-:Y:S02]  /*30a0*/  SHF.L.U32 R14, R43, R14, RZ ;  /* 0x0000000e2b0e7219 */ /* 0x000fe400000006ff */
[----:B------:R-:W-:Y:S02]  /*30b0*/  SEL R40, R40, RZ, P2 ;  /* 0x000000ff28287207 */ /* 0x000fe40001000000 */
[----:B------:R-:W-:Y:S02]  /*30c0*/  ISETP.NE.AND P1, PT, R14, RZ, P1 ;  /* 0x000000ff0e00720c */ /* 0x000fe40000f25270 */
[----:B------:R-:W-:Y:S02]  /*30d0*/  SHF.R.U32.HI R40, RZ, R40, R43 ;  /* 0x00000028ff287219 */ /* 0x000fe4000001162b */
[----:B------:R-:W-:-:S02]  /*30e0*/  PLOP3.LUT P0, PT, P0, P1, PT, 0xf8, 0x8f ;  /* 0x00000000008f781c */ /* 0x000fc40000703f70 */
[----:B------:R-:W-:Y:S02]  /*30f0*/  SHF.R.U32.HI R25, RZ, 0x1, R40 ;  /* 0x00000001ff197819 */ /* 0x000fe40000011628 */
[----:B------:R-:W-:-:S04]  /*3100*/  SEL R14, RZ, 0x1, !P0 ;  /* 0x00000001ff0e7807 */ /* 0x000fc80004000000 */
[----:B------:R-:W-:-:S04]  /*3110*/  LOP3.LUT R27, R14, 0x1, R25, 0xf8, !PT ;  /* 0x000000010e1b7812 */ /* 0x000fc800078ef819 */
[----:B------:R-:W-:-:S04]  /*3120*/  LOP3.LUT R40, R27, R40, RZ, 0xc0, !PT ;  /* 0x000000281b287212 */ /* 0x000fc800078ec0ff */
[----:B------:R-:W-:-:S04]  /*3130*/  IADD3 R40, PT, PT, R25, R40, RZ ;  /* 0x0000002819287210 */ /* 0x000fc80007ffe0ff */
[----:B------:R-:W-:Y:S01]  /*3140*/  LOP3.LUT R13, R40, R13, RZ, 0xfc, !PT ;  /* 0x0000000d280d7212 */ /* 0x000fe200078efcff */
[----:B------:R-:W-:Y:S06]  /*3150*/  BRA `(.L_x_47) ;  /* 0x0000000000107947 */ /* 0x000fec0003800000 */
.L_x_46:
[----:B------:R-:W-:-:S04]  /*3160*/  LOP3.LUT R13, R13, 0x80000000, RZ, 0xc0, !PT ;  /* 0x800000000d0d7812 */ /* 0x000fc800078ec0ff */
[----:B------:R-:W-:Y:S01]  /*3170*/  LOP3.LUT R13, R13, 0x7f800000, RZ, 0xfc, !PT ;  /* 0x7f8000000d0d7812 */ /* 0x000fe200078efcff */
[----:B------:R-:W-:Y:S06]  /*3180*/  BRA `(.L_x_47) ;  /* 0x0000000000047947 */ /* 0x000fec0003800000 */
.L_x_45:
[----:B------:R-:W-:-:S07]  /*3190*/  IMAD R13, R40, 0x800000, R13 ;  /* 0x00800000280d7824 */ /* 0x000fce00078e020d */
.L_x_47:
[----:B------:R-:W-:Y:S05]  /*31a0*/  BSYNC.RECONVERGENT B4 ;  /* 0x0000000000047941 */ /* 0x000fea0003800200 */
.L_x_44:
[----:B------:R-:W-:Y:S05]  /*31b0*/  BRA `(.L_x_48) ;  /* 0x0000000000207947 */ /* 0x000fea0003800000 */
.L_x_43:
[----:B------:R-:W-:-:S04]  /*31c0*/  LOP3.LUT R13, R14, 0x80000000, R13, 0x48, !PT ;  /* 0x800000000e0d7812 */ /* 0x000fc800078e480d */
[----:B------:R-:W-:Y:S01]  /*31d0*/  LOP3.LUT R13, R13, 0x7f800000, RZ, 0xfc, !PT ;  /* 0x7f8000000d0d7812 */ /* 0x000fe200078efcff */
[----:B------:R-:W-:Y:S06]  /*31e0*/  BRA `(.L_x_48) ;  /* 0x0000000000147947 */ /* 0x000fec0003800000 */
.L_x_42:
[----:B------:R-:W-:Y:S01]  /*31f0*/  LOP3.LUT R13, R14, 0x80000000, R13, 0x48, !PT ;  /* 0x800000000e0d7812 */ /* 0x000fe200078e480d */
[----:B------:R-:W-:Y:S06]  /*3200*/  BRA `(.L_x_48) ;  /* 0x00000000000c7947 */ /* 0x000fec0003800000 */
.L_x_41:
[----:B------:R-:W0:Y:S01]  /*3210*/  MUFU.RSQ R13, -QNAN ;  /* 0xffc00000000d7908 */ /* 0x000e220000001400 */
[----:B------:R-:W-:Y:S05]  /*3220*/  BRA `(.L_x_48) ;  /* 0x0000000000047947 */ /* 0x000fea0003800000 */
.L_x_40:
[----:B------:R-:W-:-:S07]  /*3230*/  FADD.FTZ R13, R13, R14 ;  /* 0x0000000e0d0d7221 */ /* 0x000fce0000010000 */
.L_x_48:
[----:B------:R-:W-:Y:S05]  /*3240*/  BSYNC.RECONVERGENT B3 ;  /* 0x0000000000037941 */ /* 0x000fea0003800200 */
.L_x_38:
[----:B------:R-:W-:-:S04]  /*3250*/  IMAD.MOV.U32 R27, RZ, RZ, 0x0 ;  /* 0x00000000ff1b7424 */ /* 0x000fc800078e00ff */
[----:B0-----:R-:W-:Y:S05]  /*3260*/  RET.REL.NODEC R26 `(_Z17raycastCudaKernelyPffiiiiib) ;  /* 0xffffffcc1a647950 */ /* 0x001fea0003c3ffff */
.L_x_49:
[----:B------:R-:W-:-:S00]  /*3270*/  BRA `(.L_x_49) ;  /* 0xfffffffc00fc7947 */ /* 0x000fc0000383ffff */
[----:B------:R-:W-:-:S00]  /*3280*/  NOP ;  /* 0x0000000000007918 */ /* 0x000fc00000000000 */
[----:B------:R-:W-:-:S00]  /*3290*/  NOP ;  /* 0x0000000000007918 */ /* 0x000fc00000000000 */
[----:B------:R-:W-:-:S00]  /*32a0*/  NOP ;  /* 0x0000000000007918 */ /* 0x000fc00000000000 */
[----:B------:R-:W-:-:S00]  /*32b0*/  NOP ;  /* 0x0000000000007918 */ /* 0x000fc00000000000 */
[----:B------:R-:W-:-:S00]  /*32c0*/  NOP ;  /* 0x0000000000007918 */ /* 0x000fc00000000000 */
[----:B------:R-:W-:-:S00]  /*32d0*/  NOP ;  /* 0x0000000000007918 */ /* 0x000fc00000000000 */
[----:B------:R-:W-:-:S00]  /*32e0*/  NOP ;  /* 0x0000000000007918 */ /* 0x000fc00000000000 */
[----:B------:R-:W-:-:S00]  /*32f0*/  NOP ;  /* 0x0000000000007918 */ /* 0x000fc00000000000 */
.L_x_51:


//--------------------- .nv.global.init           --------------------------
	.section	.nv.global.init,"aw",@progbits
	.align	4
.nv.global.init:
	.type		__cudart_i2opi_f,@object
	.size		__cudart_i2opi_f,(.L_0 - __cudart_i2opi_f)
__cudart_i2opi_f:
        /*0000*/ 	.byte	0x41, 0x90, 0x43, 0x3c, 0x99, 0x95, 0x62, 0xdb, 0xc0, 0xdd, 0x34, 0xf5, 0xd1, 0x57, 0x27, 0xfc
        /*0010*/ 	.byte	0x29, 0x15, 0x44, 0x4e, 0x6e, 0x83, 0xf9, 0xa2
.L_0:


//--------------------- .nv.shared.reserved.0     --------------------------
	.section	.nv.shared.reserved.0,"aw",@nobits
	.weak		__nv_reservedSMEM_offset_0_alias
	.size		__nv_reservedSMEM_offset_0_alias, 0, 64
	.other		__nv_reservedSMEM_offset_0_alias,@"STO_CUDA_RESERVED_SHARED STV_DEFAULT"
__nv_reservedSMEM_offset_0_alias:
	.zero		0
	.zero		64


//--------------------- .nv.constant0._Z17raycastCudaKernelyPffiiiiib --------------------------
	.section	.nv.constant0._Z17raycastCudaKernelyPffiiiiib,"a",@progbits
	.sectionflags	@""
	.align	4
.nv.constant0._Z17raycastCudaKernelyPffiiiiib:
	.zero		937


//--------------------- SYMBOLS --------------------------

	.type		.nv.reservedSmem.offset0,@object
	.size		.nv.reservedSmem.offset0,0x4
